	.headerflags	@"EF_CUDA_TEXMODE_UNIFIED EF_CUDA_64BIT_ADDRESS EF_CUDA_ACCELERATORS EF_CUDA_SM90 EF_CUDA_VIRTUAL_SM(EF_CUDA_SM90)"
	.elftype	@"ET_EXEC"


//--------------------- .nv.info                  --------------------------
	.section	.nv.info,"",@"SHT_CUDA_INFO"
	.align	4


	//----- nvinfo : EIATTR_REGCOUNT
	.align		4
        /*0000*/ 	.byte	0x04, 0x2f
        /*0002*/ 	.short	(.L_1 - .L_0)
	.align		4
.L_0:
        /*0004*/ 	.word	index@(triton_mm)
        /*0008*/ 	.word	0x000000a8


	//----- nvinfo : EIATTR_MIN_STACK_SIZE
	.align		4
.L_1:
        /*000c*/ 	.byte	0x04, 0x12
        /*000e*/ 	.short	(.L_3 - .L_2)
	.align		4
.L_2:
        /*0010*/ 	.word	index@(triton_mm)
        /*0014*/ 	.word	0x00000000


	//----- nvinfo : EIATTR_FRAME_SIZE
	.align		4
.L_3:
        /*0018*/ 	.byte	0x04, 0x11
        /*001a*/ 	.short	(.L_5 - .L_4)
	.align		4
.L_4:
        /*001c*/ 	.word	index@(triton_mm)
        /*0020*/ 	.word	0x00000000


	//----- nvinfo : EIATTR_MIN_STACK_SIZE
	.align		4
.L_5:
        /*0024*/ 	.byte	0x04, 0x12
        /*0026*/ 	.short	(.L_7 - .L_6)
	.align		4
.L_6:
        /*0028*/ 	.word	index@(triton_mm)
        /*002c*/ 	.word	0x00000000
.L_7:


//--------------------- .nv.info.triton_mm        --------------------------
	.section	.nv.info.triton_mm,"",@"SHT_CUDA_INFO"
	.sectionflags	@""
	.align	4


	//----- nvinfo : EIATTR_CUDA_API_VERSION
	.align		4
        /*0000*/ 	.byte	0x04, 0x37
        /*0002*/ 	.short	(.L_9 - .L_8)
.L_8:
        /*0004*/ 	.word	0x0000007c


	//----- nvinfo : EIATTR_KPARAM_INFO
	.align		4
.L_9:
        /*0008*/ 	.byte	0x04, 0x17
        /*000a*/ 	.short	(.L_11 - .L_10)
.L_10:
        /*000c*/ 	.word	0x00000000
        /*0010*/ 	.short	0x0002
        /*0012*/ 	.short	0x0010
        /*0014*/ 	.byte	0x00, 0xf0, 0x21, 0x00


	//----- nvinfo : EIATTR_KPARAM_INFO
	.align		4
.L_11:
        /*0018*/ 	.byte	0x04, 0x17
        /*001a*/ 	.short	(.L_13 - .L_12)
.L_12:
        /*001c*/ 	.word	0x00000000
        /*0020*/ 	.short	0x0001
        /*0022*/ 	.short	0x0008
        /*0024*/ 	.byte	0x00, 0xf0, 0x21, 0x00


	//----- nvinfo : EIATTR_KPARAM_INFO
	.align		4
.L_13:
        /*0028*/ 	.byte	0x04, 0x17
        /*002a*/ 	.short	(.L_15 - .L_14)
.L_14:
        /*002c*/ 	.word	0x00000000
        /*0030*/ 	.short	0x0000
        /*0032*/ 	.short	0x0000
        /*0034*/ 	.byte	0x00, 0xf0, 0x21, 0x00


	//----- nvinfo : EIATTR_SPARSE_MMA_MASK
	.align		4
.L_15:
        /*0038*/ 	.byte	0x03, 0x50
        /*003a*/ 	.short	0x0000


	//----- nvinfo : EIATTR_MAXREG_COUNT
	.align		4
        /*003c*/ 	.byte	0x03, 0x1b
        /*003e*/ 	.short	0x00ff


	//----- nvinfo : EIATTR_COOP_GROUP_MASK_REGIDS
	.align		4
        /*0040*/ 	.byte	0x04, 0x29
        /*0042*/ 	.short	(.L_17 - .L_16)


	//   ....[0]....
.L_16:
        /*0044*/ 	.word	0xffffffff


	//----- nvinfo : EIATTR_COOP_GROUP_INSTR_OFFSETS
	.align		4
.L_17:
        /*0048*/ 	.byte	0x04, 0x28
        /*004a*/ 	.short	(.L_19 - .L_18)


	//   ....[0]....
.L_18:
        /*004c*/ 	.word	0x00001e50


	//----- nvinfo : EIATTR_EXIT_INSTR_OFFSETS
	.align		4
.L_19:
        /*0050*/ 	.byte	0x04, 0x1c
        /*0052*/ 	.short	(.L_21 - .L_20)


	//   ....[0]....
.L_20:
        /*0054*/ 	.word	0x00002fe0


	//   ....[1]....
        /*0058*/ 	.word	0x00003030


	//----- nvinfo : EIATTR_MAX_THREADS
	.align		4
.L_21:
        /*005c*/ 	.byte	0x04, 0x05
        /*005e*/ 	.short	(.L_23 - .L_22)
.L_22:
        /*0060*/ 	.word	0x00000080
        /*0064*/ 	.word	0x00000001
        /*0068*/ 	.word	0x00000001


	//----- nvinfo : EIATTR_CBANK_PARAM_SIZE
	.align		4
.L_23:
        /*006c*/ 	.byte	0x03, 0x19
        /*006e*/ 	.short	0x0018


	//----- nvinfo : EIATTR_PARAM_CBANK
	.align		4
        /*0070*/ 	.byte	0x04, 0x0a
        /*0072*/ 	.short	(.L_25 - .L_24)
	.align		4
.L_24:
        /*0074*/ 	.word	index@(.nv.constant0.triton_mm)
        /*0078*/ 	.short	0x0210
        /*007a*/ 	.short	0x0018


	//----- nvinfo : EIATTR_SW_WAR
	.align		4
.L_25:
        /*007c*/ 	.byte	0x04, 0x36
        /*007e*/ 	.short	(.L_27 - .L_26)
.L_26:
        /*0080*/ 	.word	0x00000008
.L_27:


//--------------------- .nv.callgraph             --------------------------
	.section	.nv.callgraph,"",@"SHT_CUDA_CALLGRAPH"
	.align	4
	.sectionentsize	8
	.align		4
        /*0000*/ 	.word	0x00000000
	.align		4
        /*0004*/ 	.word	0xffffffff
	.align		4
        /*0008*/ 	.word	0x00000000
	.align		4
        /*000c*/ 	.word	0xfffffffe
	.align		4
        /*0010*/ 	.word	0x00000000
	.align		4
        /*0014*/ 	.word	0xfffffffd
	.align		4
        /*0018*/ 	.word	0x00000000
	.align		4
        /*001c*/ 	.word	0xfffffffc


//--------------------- .text.triton_mm           --------------------------
	.section	.text.triton_mm,"ax",@progbits
	.sectionflags	@"SHF_BARRIERS=1"
	.align	128
        .global         triton_mm
        .type           triton_mm,@function
        .size           triton_mm,(.L_x_2 - triton_mm)
        .other          triton_mm,@"STO_CUDA_ENTRY STV_DEFAULT"
triton_mm:
.text.triton_mm:
[----:B------:R-:W1:Y:S01]  /*0000*/  LDC R1, c[0x0][0x28] ;  /* 0x00000a00ff017b82 */ /* 0x000e620000000800 */
[----:B------:R-:W2:Y:S01]  /*0010*/  S2R R7, SR_CTAID.X ;  /* 0x0000000000077919 */ /* 0x000ea20000002500 */
[----:B------:R-:W-:-:S06]  /*0020*/  IMAD.MOV.U32 R5, RZ, RZ, -0x8 ;  /* 0xfffffff8ff057424 */ /* 0x000fcc00078e00ff */
[----:B------:R-:W3:Y:S01]  /*0030*/  S2UR UR4, SR_CgaCtaId ;  /* 0x00000000000479c3 */ /* 0x000ee20000008800 */
[----:B------:R-:W-:Y:S01]  /*0040*/  UMOV UR10, 0x400 ;  /* 0x00000400000a7882 */ /* 0x000fe20000000000 */
[----:B------:R-:W-:Y:S01]  /*0050*/  ULDC.64 UR14, c[0x0][0x208] ;  /* 0x00008200000e7ab9 */ /* 0x000fe20000000a00 */
[----:B------:R-:W-:Y:S01]  /*0060*/  IMAD.MOV.U32 R160, RZ, RZ, -0x80 ;  /* 0xffffff80ffa07424 */ /* 0x000fe200078e00ff */
[----:B------:R-:W-:Y:S01]  /*0070*/  UMOV UR12, 0x2 ;  /* 0x00000002000c7882 */ /* 0x000fe20000000000 */
[----:B------:R-:W-:Y:S01]  /*0080*/  UMOV UR11, 0xffffffff ;  /* 0xffffffff000b7882 */ /* 0x000fe20000000000 */
[----:B------:R-:W-:Y:S01]  /*0090*/  UMOV UR6, URZ ;  /* 0x0000003f00067c82 */ /* 0x000fe20008000000 */
[----:B------:R-:W-:Y:S01]  /*00a0*/  UMOV UR7, URZ ;  /* 0x0000003f00077c82 */ /* 0x000fe20008000000 */
[----:B---3--:R-:W-:-:S04]  /*00b0*/  UPRMT UR10, UR4, 0x654, UR10 ;  /* 0x00000654040a7896 */ /* 0x008fc8000800000a */
[----:B------:R-:W-:Y:S01]  /*00c0*/  UIADD3 UR13, UR10, 0x10000, URZ ;  /* 0x000100000a0d7890 */ /* 0x000fe2000fffe03f */
[C---:B--2---:R-:W-:Y:S01]  /*00d0*/  IMAD.HI R0, R7.reuse, 0x2aaaaaab, RZ ;  /* 0x2aaaaaab07007827 */ /* 0x044fe200078e02ff */
[----:B------:R-:W-:Y:S02]  /*00e0*/  IABS R23, R7 ;  /* 0x0000000700177213 */ /* 0x000fe40000000000 */
[----:B------:R-:W-:Y:S02]  /*00f0*/  ISETP.GE.AND P3, PT, R7, RZ, PT ;  /* 0x000000ff0700720c */ /* 0x000fe40003f66270 */
[----:B------:R-:W-:-:S04]  /*0100*/  SHF.R.U32.HI R3, RZ, 0x1f, R0 ;  /* 0x0000001fff037819 */ /* 0x000fc80000011600 */
[----:B------:R-:W-:-:S05]  /*0110*/  LEA.HI.SX32 R24, R0, R3, 0x1b ;  /* 0x0000000300187211 */ /* 0x000fca00078fdaff */
[----:B------:R-:W-:-:S05]  /*0120*/  IMAD R0, R24, R5, 0x40 ;  /* 0x0000004018007424 */ /* 0x000fca00078e0205 */
[----:B------:R-:W-:-:S04]  /*0130*/  VIMNMX R4, R0, 0x8, PT ;  /* 0x0000000800047848 */ /* 0x000fc80003fe0100 */
[-C--:B------:R-:W-:Y:S02]  /*0140*/  IABS R8, R4.reuse ;  /* 0x0000000400087213 */ /* 0x080fe40000000000 */
[-C--:B------:R-:W-:Y:S02]  /*0150*/  IABS R6, R4.reuse ;  /* 0x0000000400067213 */ /* 0x080fe40000000000 */
[----:B------:R-:W2:Y:S01]  /*0160*/  I2F.RP R0, R8 ;  /* 0x0000000800007306 */ /* 0x000ea20000209400 */
[----:B------:R-:W-:Y:S02]  /*0170*/  LOP3.LUT R26, RZ, R4, RZ, 0x33, !PT ;  /* 0x00000004ff1a7212 */ /* 0x000fe400078e33ff */
[----:B------:R-:W-:-:S05]  /*0180*/  IMAD.MOV R6, RZ, RZ, -R6 ;  /* 0x000000ffff067224 */ /* 0x000fca00078e0a06 */
[----:B--2---:R-:W2:Y:S02]  /*0190*/  MUFU.RCP R0, R0 ;  /* 0x0000000000007308 */ /* 0x004ea40000001000 */
[----:B--2---:R-:W-:Y:S02]  /*01a0*/  VIADD R2, R0, 0xffffffe ;  /* 0x0ffffffe00027836 */ /* 0x004fe40000000000 */
[----:B------:R-:W2:Y:S04]  /*01b0*/  S2R R0, SR_TID.X ;  /* 0x0000000000007919 */ /* 0x000ea80000002100 */
[----:B------:R3:W4:Y:S02]  /*01c0*/  F2I.FTZ.U32.TRUNC.NTZ R3, R2 ;  /* 0x0000000200037305 */ /* 0x000724000021f000 */
[----:B---3--:R-:W-:-:S02]  /*01d0*/  IMAD.MOV.U32 R2, RZ, RZ, RZ ;  /* 0x000000ffff027224 */ /* 0x008fc400078e00ff */
[----:B----4-:R-:W-:-:S04]  /*01e0*/  IMAD.MOV R5, RZ, RZ, -R3 ;  /* 0x000000ffff057224 */ /* 0x010fc800078e0a03 */
[----:B------:R-:W-:-:S04]  /*01f0*/  IMAD R5, R5, R8, RZ ;  /* 0x0000000805057224 */ /* 0x000fc800078e02ff */
[----:B------:R-:W-:-:S04]  /*0200*/  IMAD.HI.U32 R3, R3, R5, R2 ;  /* 0x0000000503037227 */ /* 0x000fc800078e0002 */
[----:B------:R-:W-:Y:S02]  /*0210*/  IMAD R5, R24, -0xc0, R7 ;  /* 0xffffff4018057824 */ /* 0x000fe400078e0207 */
[----:B------:R-:W-:Y:S01]  /*0220*/  IMAD.HI.U32 R2, R3, R23, RZ ;  /* 0x0000001703027227 */ /* 0x000fe200078e00ff */
[----:B--2---:R-:W-:Y:S02]  /*0230*/  SHF.R.U32.HI R28, RZ, 0x4, R0 ;  /* 0x00000004ff1c7819 */ /* 0x004fe40000011600 */
[----:B------:R-:W-:Y:S01]  /*0240*/  IABS R10, R5 ;  /* 0x00000005000a7213 */ /* 0x000fe20000000000 */
[----:B------:R-:W-:Y:S01]  /*0250*/  IMAD R23, R2, R6, R23 ;  /* 0x0000000602177224 */ /* 0x000fe200078e0217 */
[----:B------:R-:W-:Y:S01]  /*0260*/  LOP3.LUT R5, R5, R4, RZ, 0x3c, !PT ;  /* 0x0000000405057212 */ /* 0x000fe200078e3cff */
[----:B------:R-:W-:Y:S01]  /*0270*/  IMAD.SHL.U32 R2, R0, 0x8, RZ ;  /* 0x0000000800027824 */ /* 0x000fe200078e00ff */
[----:B------:R-:W-:Y:S01]  /*0280*/  SGXT.U32 R28, R28, 0x3 ;  /* 0x000000031c1c781a */ /* 0x000fe20000000000 */
[----:B------:R-:W-:Y:S01]  /*0290*/  IMAD.HI.U32 R11, R3, R10, RZ ;  /* 0x0000000a030b7227 */ /* 0x000fe200078e00ff */
[----:B------:R-:W-:-:S02]  /*02a0*/  ISETP.GT.U32.AND P1, PT, R8, R23, PT ;  /* 0x000000170800720c */ /* 0x000fc40003f24070 */
[----:B------:R-:W-:Y:S01]  /*02b0*/  SHF.R.U32.HI R3, RZ, 0x4, R0 ;  /* 0x00000004ff037819 */ /* 0x000fe20000011600 */
[----:B------:R-:W-:Y:S01]  /*02c0*/  IMAD R6, R11, R6, R10 ;  /* 0x000000060b067224 */ /* 0x000fe200078e020a */
[----:B------:R-:W-:Y:S02]  /*02d0*/  ISETP.GE.AND P4, PT, R5, RZ, PT ;  /* 0x000000ff0500720c */ /* 0x000fe40003f86270 */
[----:B------:R-:W-:Y:S02]  /*02e0*/  LOP3.LUT R10, R28, 0x30, RZ, 0xfc, !PT ;  /* 0x000000301c0a7812 */ /* 0x000fe400078efcff */
[----:B------:R-:W-:Y:S02]  /*02f0*/  ISETP.GT.U32.AND P0, PT, R8, R6, PT ;  /* 0x000000060800720c */ /* 0x000fe40003f04070 */
[----:B------:R-:W-:Y:S02]  /*0300*/  LOP3.LUT R17, R28, 0x60, RZ, 0xfc, !PT ;  /* 0x000000601c117812 */ /* 0x000fe400078efcff */
[----:B------:R-:W-:Y:S01]  /*0310*/  LOP3.LUT R5, R2, 0x40, RZ, 0xc0, !PT ;  /* 0x0000004002057812 */ /* 0x000fe200078ec0ff */
[----:B------:R-:W-:Y:S01]  /*0320*/  @!P1 IMAD.IADD R23, R23, 0x1, -R8 ;  /* 0x0000000117179824 */ /* 0x000fe200078e0a08 */
[----:B------:R-:W-:-:S02]  /*0330*/  LOP3.LUT R12, R28, 0x38, RZ, 0xfc, !PT ;  /* 0x000000381c0c7812 */ /* 0x000fc400078efcff */
[----:B------:R-:W-:Y:S01]  /*0340*/  LOP3.LUT R7, R28, 0x18, RZ, 0xfc, !PT ;  /* 0x000000181c077812 */ /* 0x000fe200078efcff */
[C---:B------:R-:W-:Y:S01]  /*0350*/  IMAD.SHL.U32 R89, R5.reuse, 0x40, RZ ;  /* 0x0000004005597824 */ /* 0x040fe200078e00ff */
[----:B------:R-:W-:Y:S01]  /*0360*/  ISETP.GT.U32.AND P1, PT, R8, R23, PT ;  /* 0x000000170800720c */ /* 0x000fe20003f24070 */
[----:B------:R-:W-:Y:S01]  /*0370*/  IMAD.SHL.U32 R29, R5, 0x80, RZ ;  /* 0x00000080051d7824 */ /* 0x000fe200078e00ff */
[----:B------:R-:W-:Y:S01]  /*0380*/  LOP3.LUT R5, R28, 0x8, RZ, 0xfc, !PT ;  /* 0x000000081c057812 */ /* 0x000fe200078efcff */
[----:B------:R-:W-:Y:S01]  /*0390*/  @!P0 IMAD.IADD R6, R6, 0x1, -R8 ;  /* 0x0000000106068824 */ /* 0x000fe200078e0a08 */
[C---:B------:R-:W-:Y:S01]  /*03a0*/  LOP3.LUT R9, R28.reuse, 0x28, RZ, 0xfc, !PT ;  /* 0x000000281c097812 */ /* 0x040fe200078efcff */
[----:B------:R-:W-:Y:S01]  /*03b0*/  @!P0 VIADD R11, R11, 0x1 ;  /* 0x000000010b0b8836 */ /* 0x000fe20000000000 */
[----:B------:R-:W-:Y:S02]  /*03c0*/  LOP3.LUT R13, R28, 0x40, RZ, 0xfc, !PT ;  /* 0x000000401c0d7812 */ /* 0x000fe400078efcff */
[----:B------:R-:W-:-:S02]  /*03d0*/  ISETP.GE.U32.AND P2, PT, R6, R8, PT ;  /* 0x000000080600720c */ /* 0x000fc40003f46070 */
[----:B------:R-:W-:Y:S02]  /*03e0*/  LOP3.LUT R6, R3, R0, RZ, 0x3c, !PT ;  /* 0x0000000003067212 */ /* 0x000fe400078e3cff */
[C---:B------:R-:W-:Y:S01]  /*03f0*/  LOP3.LUT R14, R28.reuse, 0x48, RZ, 0xfc, !PT ;  /* 0x000000481c0e7812 */ /* 0x040fe200078efcff */
[----:B------:R-:W-:Y:S01]  /*0400*/  @!P1 IMAD.IADD R23, R23, 0x1, -R8 ;  /* 0x0000000117179824 */ /* 0x000fe200078e0a08 */
[----:B------:R-:W-:Y:S01]  /*0410*/  LOP3.LUT R8, R28, 0x20, RZ, 0xfc, !PT ;  /* 0x000000201c087812 */ /* 0x000fe200078efcff */
[----:B------:R-:W-:Y:S01]  /*0420*/  IMAD.SHL.U32 R18, R6, 0x8, RZ ;  /* 0x0000000806127824 */ /* 0x000fe200078e00ff */
[C---:B------:R-:W-:Y:S01]  /*0430*/  LOP3.LUT R6, R28.reuse, 0x10, RZ, 0xfc, !PT ;  /* 0x000000101c067812 */ /* 0x040fe200078efcff */
[----:B------:R-:W-:Y:S01]  /*0440*/  IMAD.MOV.U32 R25, RZ, RZ, R23 ;  /* 0x000000ffff197224 */ /* 0x000fe200078e0017 */
[----:B------:R-:W-:Y:S02]  /*0450*/  LOP3.LUT R15, R28, 0x50, RZ, 0xfc, !PT ;  /* 0x000000501c0f7812 */ /* 0x000fe400078efcff */
[----:B------:R-:W-:Y:S01]  /*0460*/  LOP3.LUT R21, R18, 0x38, RZ, 0xc0, !PT ;  /* 0x0000003812157812 */ /* 0x000fe200078ec0ff */
[----:B------:R-:W-:Y:S01]  /*0470*/  @P2 VIADD R11, R11, 0x1 ;  /* 0x000000010b0b2836 */ /* 0x000fe20000000000 */
[C---:B------:R-:W-:Y:S01]  /*0480*/  LOP3.LUT R16, R28.reuse, 0x58, RZ, 0xfc, !PT ;  /* 0x000000581c107812 */ /* 0x040fe200078efcff */
[----:B------:R-:W-:Y:S01]  /*0490*/  @!P3 IMAD.MOV R25, RZ, RZ, -R25 ;  /* 0x000000ffff19b224 */ /* 0x000fe200078e0a19 */
[----:B------:R-:W-:Y:S01]  /*04a0*/  LOP3.LUT R18, R28, 0x68, RZ, 0xfc, !PT ;  /* 0x000000681c127812 */ /* 0x000fe200078efcff */
[--C-:B------:R-:W-:Y:S01]  /*04b0*/  IMAD R90, R10, 0x40, R21.reuse ;  /* 0x000000400a5a7824 */ /* 0x100fe200078e0215 */
[C---:B------:R-:W-:Y:S01]  /*04c0*/  LOP3.LUT R19, R28.reuse, 0x70, RZ, 0xfc, !PT ;  /* 0x000000701c137812 */ /* 0x040fe200078efcff */
[----:B------:R-:W-:Y:S01]  /*04d0*/  IMAD R10, R17, 0x40, R21 ;  /* 0x00000040110a7824 */ /* 0x000fe200078e0215 */
[----:B------:R-:W-:Y:S01]  /*04e0*/  LOP3.LUT R20, R28, 0x78, RZ, 0xfc, !PT ;  /* 0x000000781c147812 */ /* 0x000fe200078efcff */
[----:B------:R-:W-:Y:S01]  /*04f0*/  IMAD.MOV.U32 R17, RZ, RZ, R11 ;  /* 0x000000ffff117224 */ /* 0x000fe200078e000b */
[----:B------:R-:W-:Y:S01]  /*0500*/  ISETP.NE.AND P1, PT, R4, RZ, PT ;  /* 0x000000ff0400720c */ /* 0x000fe20003f25270 */
[----:B------:R-:W-:Y:S01]  /*0510*/  IMAD R30, R6, 0x40, R21 ;  /* 0x00000040061e7824 */ /* 0x000fe200078e0215 */
[C---:B------:R-:W-:Y:S01]  /*0520*/  LOP3.LUT R88, R90.reuse, R89, RZ, 0xfc, !PT ;  /* 0x000000595a587212 */ /* 0x040fe200078efcff */
[----:B------:R-:W-:Y:S01]  /*0530*/  @!P4 IMAD.MOV R17, RZ, RZ, -R17 ;  /* 0x000000ffff11c224 */ /* 0x000fe200078e0a11 */
[----:B------:R-:W-:Y:S01]  /*0540*/  LOP3.LUT R90, R90, R29, RZ, 0xfc, !PT ;  /* 0x0000001d5a5a7212 */ /* 0x000fe200078efcff */
[--C-:B------:R-:W-:Y:S01]  /*0550*/  IMAD R34, R8, 0x40, R21.reuse ;  /* 0x0000004008227824 */ /* 0x100fe200078e0215 */
[----:B------:R-:W-:Y:S01]  /*0560*/  SEL R25, R26, R25, !P1 ;  /* 0x000000191a197207 */ /* 0x000fe20004800000 */
[--C-:B------:R-:W-:Y:S01]  /*0570*/  IMAD R38, R12, 0x40, R21.reuse ;  /* 0x000000400c267824 */ /* 0x100fe200078e0215 */
[----:B------:R-:W-:Y:S01]  /*0580*/  LOP3.LUT R101, R2, 0x78, RZ, 0xc0, !PT ;  /* 0x0000007802657812 */ /* 0x000fe200078ec0ff */
[--C-:B------:R-:W-:Y:S01]  /*0590*/  IMAD R22, R5, 0x40, R21.reuse ;  /* 0x0000004005167824 */ /* 0x100fe200078e0215 */
[----:B------:R-:W-:Y:S01]  /*05a0*/  LEA R85, R88, UR10, 0x1 ;  /* 0x0000000a58557c11 */ /* 0x000fe2000f8e08ff */
[--C-:B------:R-:W-:Y:S01]  /*05b0*/  IMAD R32, R7, 0x40, R21.reuse ;  /* 0x0000004007207824 */ /* 0x100fe200078e0215 */
[----:B------:R-:W-:Y:S01]  /*05c0*/  LOP3.LUT R91, R38, R29, RZ, 0xfc, !PT ;  /* 0x0000001d265b7212 */ /* 0x000fe200078efcff */
[--C-:B------:R-:W-:Y:S01]  /*05d0*/  IMAD R36, R9, 0x40, R21.reuse ;  /* 0x0000004009247824 */ /* 0x100fe200078e0215 */
[----:B------:R-:W-:Y:S01]  /*05e0*/  LEA R149, R90, UR10, 0x1 ;  /* 0x0000000a5a957c11 */ /* 0x000fe2000f8e08ff */
[--C-:B------:R-:W-:Y:S01]  /*05f0*/  IMAD R6, R13, 0x40, R21.reuse ;  /* 0x000000400d067824 */ /* 0x100fe200078e0215 */
[----:B------:R-:W-:Y:S01]  /*0600*/  LOP3.LUT R13, R22, R89, RZ, 0xfc, !PT ;  /* 0x00000059160d7212 */ /* 0x000fe200078efcff */
[--C-:B------:R-:W-:Y:S01]  /*0610*/  IMAD R14, R14, 0x40, R21.reuse ;  /* 0x000000400e0e7824 */ /* 0x100fe200078e0215 */
[----:B------:R-:W-:Y:S01]  /*0620*/  LOP3.LUT R23, R36, R29, RZ, 0xfc, !PT ;  /* 0x0000001d24177212 */ /* 0x000fe200078efcff */
[--C-:B------:R-:W-:Y:S01]  /*0630*/  IMAD R8, R15, 0x40, R21.reuse ;  /* 0x000000400f087824 */ /* 0x100fe200078e0215 */
[----:B------:R-:W-:Y:S01]  /*0640*/  LOP3.LUT R15, R30, R89, RZ, 0xfc, !PT ;  /* 0x000000591e0f7212 */ /* 0x000fe200078efcff */
[--C-:B------:R-:W-:Y:S01]  /*0650*/  IMAD R16, R16, 0x40, R21.reuse ;  /* 0x0000004010107824 */ /* 0x100fe200078e0215 */
[-C--:B------:R-:W-:Y:S01]  /*0660*/  LOP3.LUT R4, R6, R29.reuse, RZ, 0xfc, !PT ;  /* 0x0000001d06047212 */ /* 0x080fe200078efcff */
[--C-:B------:R-:W-:Y:S01]  /*0670*/  IMAD R18, R18, 0x40, R21.reuse ;  /* 0x0000004012127824 */ /* 0x100fe200078e0215 */
[-C--:B------:R-:W-:Y:S01]  /*0680*/  LOP3.LUT R6, R8, R29.reuse, RZ, 0xfc, !PT ;  /* 0x0000001d08067212 */ /* 0x080fe200078efcff */
[--C-:B------:R-:W-:Y:S01]  /*0690*/  IMAD R40, R19, 0x40, R21.reuse ;  /* 0x0000004013287824 */ /* 0x100fe200078e0215 */
[-C--:B------:R-:W-:Y:S01]  /*06a0*/  LOP3.LUT R7, R16, R29.reuse, RZ, 0xfc, !PT ;  /* 0x0000001d10077212 */ /* 0x080fe200078efcff */
[--C-:B------:R-:W-:Y:S01]  /*06b0*/  IMAD R92, R20, 0x40, R21.reuse ;  /* 0x00000040145c7824 */ /* 0x100fe200078e0215 */
[----:B------:R-:W-:Y:S01]  /*06c0*/  LOP3.LUT R16, R30, R29, RZ, 0xfc, !PT ;  /* 0x0000001d1e107212 */ /* 0x000fe200078efcff */
[----:B------:R-:W-:Y:S01]  /*06d0*/  IMAD R12, R28, 0x40, R21 ;  /* 0x000000401c0c7824 */ /* 0x000fe200078e0215 */
[----:B------:R-:W-:Y:S01]  /*06e0*/  SEL R21, R26, R17, !P1 ;  /* 0x000000111a157207 */ /* 0x000fe20004800000 */
[----:B------:R-:W-:Y:S01]  /*06f0*/  IMAD R61, R24, 0x8, R25 ;  /* 0x00000008183d7824 */ /* 0x000fe200078e0219 */
[----:B------:R-:W-:-:S02]  /*0700*/  LOP3.LUT R5, R14, R29, RZ, 0xfc, !PT ;  /* 0x0000001d0e057212 */ /* 0x000fc400078efcff */
[-C--:B------:R-:W-:Y:S01]  /*0710*/  LOP3.LUT R8, R10, R29.reuse, RZ, 0xfc, !PT ;  /* 0x0000001d0a087212 */ /* 0x080fe200078efcff */
[----:B------:R-:W-:Y:S01]  /*0720*/  IMAD.SHL.U32 R21, R21, 0x80, RZ ;  /* 0x0000008015157824 */ /* 0x000fe200078e00ff */
[----:B------:R-:W-:Y:S01]  /*0730*/  LOP3.LUT R9, R18, R29, RZ, 0xfc, !PT ;  /* 0x0000001d12097212 */ /* 0x000fe200078efcff */
[----:B------:R-:W-:Y:S01]  /*0740*/  IMAD.SHL.U32 R100, R61, 0x40, RZ ;  /* 0x000000403d647824 */ /* 0x000fe200078e00ff */
[----:B------:R-:W-:Y:S02]  /*0750*/  LOP3.LUT R11, R12, R89, RZ, 0xfc, !PT ;  /* 0x000000590c0b7212 */ /* 0x000fe400078efcff */
[----:B------:R-:W-:Y:S02]  /*0760*/  LOP3.LUT R27, R21, R28, RZ, 0xfc, !PT ;  /* 0x0000001c151b7212 */ /* 0x000fe400078efcff */
[-C--:B------:R-:W-:Y:S02]  /*0770*/  LOP3.LUT R10, R40, R29.reuse, RZ, 0xfc, !PT ;  /* 0x0000001d280a7212 */ /* 0x080fe400078efcff */
[-C--:B------:R-:W-:Y:S01]  /*0780*/  LOP3.LUT R12, R12, R29.reuse, RZ, 0xfc, !PT ;  /* 0x0000001d0c0c7212 */ /* 0x080fe200078efcff */
[----:B------:R-:W-:Y:S01]  /*0790*/  IMAD.HI R30, R27, 0x2aaaaaab, RZ ;  /* 0x2aaaaaab1b1e7827 */ /* 0x000fe200078e02ff */
[----:B------:R-:W-:-:S02]  /*07a0*/  LOP3.LUT R14, R22, R29, RZ, 0xfc, !PT ;  /* 0x0000001d160e7212 */ /* 0x000fc400078efcff */
[-C--:B------:R-:W-:Y:S02]  /*07b0*/  LOP3.LUT R18, R32, R29.reuse, RZ, 0xfc, !PT ;  /* 0x0000001d20127212 */ /* 0x080fe400078efcff */
[-C--:B------:R-:W-:Y:S02]  /*07c0*/  LOP3.LUT R20, R34, R29.reuse, RZ, 0xfc, !PT ;  /* 0x0000001d22147212 */ /* 0x080fe400078efcff */
[----:B------:R-:W-:Y:S02]  /*07d0*/  LOP3.LUT R92, R92, R29, RZ, 0xfc, !PT ;  /* 0x0000001d5c5c7212 */ /* 0x000fe400078efcff */
[----:B------:R-:W-:Y:S02]  /*07e0*/  SHF.R.U32.HI R31, RZ, 0x1f, R30 ;  /* 0x0000001fff1f7819 */ /* 0x000fe4000001161e */
[----:B------:R-:W-:Y:S02]  /*07f0*/  LOP3.LUT R26, R21, 0x8, R28, 0xfe, !PT ;  /* 0x00000008151a7812 */ /* 0x000fe400078efe1c */
[----:B------:R-:W-:-:S02]  /*0800*/  LOP3.LUT R29, R21, 0x10, R28, 0xfe, !PT ;  /* 0x00000010151d7812 */ /* 0x000fc400078efe1c */
[----:B------:R-:W-:Y:S01]  /*0810*/  LEA.HI R40, R30, R31, RZ, 0x17 ;  /* 0x0000001f1e287211 */ /* 0x000fe200078fb8ff */
[----:B------:R-:W-:Y:S01]  /*0820*/  IMAD.HI R31, R26, 0x2aaaaaab, RZ ;  /* 0x2aaaaaab1a1f7827 */ /* 0x000fe200078e02ff */
[----:B------:R-:W-:Y:S02]  /*0830*/  LOP3.LUT R24, R21, 0x18, R28, 0xfe, !PT ;  /* 0x0000001815187812 */ /* 0x000fe400078efe1c */
[----:B------:R-:W-:Y:S01]  /*0840*/  LOP3.LUT R25, R21, 0x20, R28, 0xfe, !PT ;  /* 0x0000002015197812 */ /* 0x000fe200078efe1c */
[----:B------:R-:W-:Y:S01]  /*0850*/  IMAD.HI R33, R29, 0x2aaaaaab, RZ ;  /* 0x2aaaaaab1d217827 */ /* 0x000fe200078e02ff */
[-C--:B------:R-:W-:Y:S02]  /*0860*/  LOP3.LUT R17, R32, R89.reuse, RZ, 0xfc, !PT ;  /* 0x0000005920117212 */ /* 0x080fe400078efcff */
[-C--:B------:R-:W-:Y:S01]  /*0870*/  LOP3.LUT R19, R34, R89.reuse, RZ, 0xfc, !PT ;  /* 0x0000005922137212 */ /* 0x080fe200078efcff */
[----:B------:R-:W-:Y:S01]  /*0880*/  IMAD.HI R35, R24, 0x2aaaaaab, RZ ;  /* 0x2aaaaaab18237827 */ /* 0x000fe200078e02ff */
[----:B------:R-:W-:-:S02]  /*0890*/  LOP3.LUT R22, R36, R89, RZ, 0xfc, !PT ;  /* 0x0000005924167212 */ /* 0x000fc400078efcff */
[----:B------:R-:W-:Y:S01]  /*08a0*/  LOP3.LUT R30, R21, 0x28, R28, 0xfe, !PT ;  /* 0x00000028151e7812 */ /* 0x000fe200078efe1c */
[----:B------:R-:W-:Y:S01]  /*08b0*/  IMAD.HI R36, R25, 0x2aaaaaab, RZ ;  /* 0x2aaaaaab19247827 */ /* 0x000fe200078e02ff */
[----:B------:R-:W-:Y:S02]  /*08c0*/  SHF.R.U32.HI R32, RZ, 0x1f, R31 ;  /* 0x0000001fff207819 */ /* 0x000fe4000001161f */
[----:B------:R-:W-:Y:S01]  /*08d0*/  SHF.R.U32.HI R34, RZ, 0x1f, R33 ;  /* 0x0000001fff227819 */ /* 0x000fe20000011621 */
[----:B------:R-:W-:Y:S01]  /*08e0*/  IMAD.HI R37, R30, 0x2aaaaaab, RZ ;  /* 0x2aaaaaab1e257827 */ /* 0x000fe200078e02ff */
[----:B------:R-:W-:Y:S02]  /*08f0*/  LEA.HI R41, R31, R32, RZ, 0x17 ;  /* 0x000000201f297211 */ /* 0x000fe400078fb8ff */
[----:B------:R-:W-:Y:S02]  /*0900*/  LEA.HI R46, R33, R34, RZ, 0x17 ;  /* 0x00000022212e7211 */ /* 0x000fe400078fb8ff */
[----:B------:R-:W-:-:S02]  /*0910*/  SHF.R.U32.HI R32, RZ, 0x1f, R35 ;  /* 0x0000001fff207819 */ /* 0x000fc40000011623 */
[----:B------:R-:W-:Y:S01]  /*0920*/  SHF.R.U32.HI R33, RZ, 0x1f, R36 ;  /* 0x0000001fff217819 */ /* 0x000fe20000011624 */
[----:B------:R-:W-:Y:S01]  /*0930*/  IMAD R46, R46, -0xc00, R29 ;  /* 0xfffff4002e2e7824 */ /* 0x000fe200078e021d */
[----:B------:R-:W-:Y:S02]  /*0940*/  LOP3.LUT R31, R21, 0x30, R28, 0xfe, !PT ;  /* 0x00000030151f7812 */ /* 0x000fe400078efe1c */
[----:B------:R-:W-:Y:S02]  /*0950*/  LEA.HI R43, R35, R32, RZ, 0x17 ;  /* 0x00000020232b7211 */ /* 0x000fe400078fb8ff */
[----:B------:R-:W-:Y:S01]  /*0960*/  LEA.HI R50, R36, R33, RZ, 0x17 ;  /* 0x0000002124327211 */ /* 0x000fe200078fb8ff */
[----:B------:R-:W-:Y:S01]  /*0970*/  IMAD.HI R36, R31, 0x2aaaaaab, RZ ;  /* 0x2aaaaaab1f247827 */ /* 0x000fe200078e02ff */
[----:B------:R-:W-:Y:S02]  /*0980*/  SHF.R.U32.HI R34, RZ, 0x1f, R37 ;  /* 0x0000001fff227819 */ /* 0x000fe40000011625 */
[----:B------:R-:W-:Y:S01]  /*0990*/  LOP3.LUT R32, R21, 0x38, R28, 0xfe, !PT ;  /* 0x0000003815207812 */ /* 0x000fe200078efe1c */
[----:B------:R-:W-:Y:S01]  /*09a0*/  IMAD R50, R50, -0xc00, R25 ;  /* 0xfffff40032327824 */ /* 0x000fe200078e0219 */
[----:B------:R-:W-:-:S02]  /*09b0*/  LOP3.LUT R89, R38, R89, RZ, 0xfc, !PT ;  /* 0x0000005926597212 */ /* 0x000fc400078efcff */
[----:B------:R-:W-:Y:S01]  /*09c0*/  LEA.HI R45, R37, R34, RZ, 0x17 ;  /* 0x00000022252d7211 */ /* 0x000fe200078fb8ff */
[----:B------:R-:W-:Y:S01]  /*09d0*/  IMAD.HI R38, R32, 0x2aaaaaab, RZ ;  /* 0x2aaaaaab20267827 */ /* 0x000fe200078e02ff */
[----:B------:R-:W-:Y:S02]  /*09e0*/  SHF.R.U32.HI R37, RZ, 0x1f, R36 ;  /* 0x0000001fff257819 */ /* 0x000fe40000011624 */
[----:B------:R-:W-:Y:S02]  /*09f0*/  LOP3.LUT R33, R21, 0x40, R28, 0xfe, !PT ;  /* 0x0000004015217812 */ /* 0x000fe400078efe1c */
[----:B------:R-:W-:Y:S02]  /*0a00*/  LEA.HI R54, R36, R37, RZ, 0x17 ;  /* 0x0000002524367211 */ /* 0x000fe400078fb8ff */
[----:B------:R-:W-:Y:S01]  /*0a10*/  SHF.R.U32.HI R37, RZ, 0x1f, R38 ;  /* 0x0000001fff257819 */ /* 0x000fe20000011626 */
[----:B------:R-:W-:Y:S01]  /*0a20*/  IMAD.HI R39, R33, 0x2aaaaaab, RZ ;  /* 0x2aaaaaab21277827 */ /* 0x000fe200078e02ff */
[----:B------:R-:W-:-:S02]  /*0a30*/  LOP3.LUT R34, R21, 0x48, R28, 0xfe, !PT ;  /* 0x0000004815227812 */ /* 0x000fc400078efe1c */
[----:B------:R-:W-:Y:S01]  /*0a40*/  LEA.HI R47, R38, R37, RZ, 0x17 ;  /* 0x00000025262f7211 */ /* 0x000fe200078fb8ff */
[----:B------:R-:W-:Y:S01]  /*0a50*/  IMAD R70, R54, -0xc00, R31 ;  /* 0xfffff40036467824 */ /* 0x000fe200078e021f */
[----:B------:R-:W-:Y:S01]  /*0a60*/  LOP3.LUT R38, R21, 0x68, R28, 0xfe, !PT ;  /* 0x0000006815267812 */ /* 0x000fe200078efe1c */
[----:B------:R-:W-:Y:S01]  /*0a70*/  IMAD.HI R42, R34, 0x2aaaaaab, RZ ;  /* 0x2aaaaaab222a7827 */ /* 0x000fe200078e02ff */
[----:B------:R-:W-:Y:S02]  /*0a80*/  LOP3.LUT R35, R21, 0x50, R28, 0xfe, !PT ;  /* 0x0000005015237812 */ /* 0x000fe400078efe1c */
[----:B------:R-:W-:Y:S01]  /*0a90*/  SHF.R.U32.HI R36, RZ, 0x1f, R39 ;  /* 0x0000001fff247819 */ /* 0x000fe20000011627 */
[----:B------:R-:W-:Y:S01]  /*0aa0*/  IMAD.HI R48, R38, 0x2aaaaaab, RZ ;  /* 0x2aaaaaab26307827 */ /* 0x000fe200078e02ff */
[----:B------:R-:W-:Y:S02]  /*0ab0*/  SHF.R.U32.HI R49, RZ, 0x1f, R42 ;  /* 0x0000001fff317819 */ /* 0x000fe4000001162a */
[----:B------:R-:W-:Y:S01]  /*0ac0*/  LEA.HI R56, R39, R36, RZ, 0x17 ;  /* 0x0000002427387211 */ /* 0x000fe200078fb8ff */
[----:B------:R-:W-:Y:S01]  /*0ad0*/  IMAD.HI R44, R35, 0x2aaaaaab, RZ ;  /* 0x2aaaaaab232c7827 */ /* 0x000fe200078e02ff */
[----:B------:R-:W-:-:S02]  /*0ae0*/  LOP3.LUT R36, R21, 0x58, R28, 0xfe, !PT ;  /* 0x0000005815247812 */ /* 0x000fc400078efe1c */
[----:B------:R-:W-:Y:S01]  /*0af0*/  LOP3.LUT R93, R100, R28, RZ, 0xfc, !PT ;  /* 0x0000001c645d7212 */ /* 0x000fe200078efcff */
[----:B------:R-:W-:Y:S01]  /*0b00*/  IMAD R72, R47, -0xc00, R32 ;  /* 0xfffff4002f487824 */ /* 0x000fe200078e0220 */
[----:B------:R-:W-:Y:S01]  /*0b10*/  LOP3.LUT R94, R100, 0x8, R28, 0xfe, !PT ;  /* 0x00000008645e7812 */ /* 0x000fe200078efe1c */
[----:B------:R-:W-:Y:S01]  /*0b20*/  IMAD R74, R56, -0xc00, R33 ;  /* 0xfffff400384a7824 */ /* 0x000fe200078e0221 */
[----:B------:R-:W-:Y:S01]  /*0b30*/  LOP3.LUT R95, R100, 0x10, R28, 0xfe, !PT ;  /* 0x00000010645f7812 */ /* 0x000fe200078efe1c */
[----:B------:R-:W-:Y:S01]  /*0b40*/  IMAD R47, R50, 0xc00, R101 ;  /* 0x00000c00322f7824 */ /* 0x000fe200078e0265 */
[----:B------:R-:W-:Y:S02]  /*0b50*/  LOP3.LUT R96, R100, 0x18, R28, 0xfe, !PT ;  /* 0x0000001864607812 */ /* 0x000fe400078efe1c */
[----:B------:R-:W-:Y:S02]  /*0b60*/  LOP3.LUT R97, R100, 0x20, R28, 0xfe, !PT ;  /* 0x0000002064617812 */ /* 0x000fe400078efe1c */
[----:B------:R-:W-:-:S02]  /*0b70*/  LOP3.LUT R98, R100, 0x28, R28, 0xfe, !PT ;  /* 0x0000002864627812 */ /* 0x000fc400078efe1c */
[----:B------:R-:W-:Y:S02]  /*0b80*/  LOP3.LUT R99, R100, 0x30, R28, 0xfe, !PT ;  /* 0x0000003064637812 */ /* 0x000fe400078efe1c */
[----:B------:R-:W-:Y:S01]  /*0b90*/  LEA.HI R49, R42, R49, RZ, 0x17 ;  /* 0x000000312a317211 */ /* 0x000fe200078fb8ff */
[----:B------:R-:W-:Y:S01]  /*0ba0*/  IMAD.HI R42, R36, 0x2aaaaaab, RZ ;  /* 0x2aaaaaab242a7827 */ /* 0x000fe200078e02ff */
[----:B------:R-:W-:Y:S02]  /*0bb0*/  LOP3.LUT R37, R21, 0x60, R28, 0xfe, !PT ;  /* 0x0000006015257812 */ /* 0x000fe400078efe1c */
[----:B------:R-:W-:Y:S01]  /*0bc0*/  LOP3.LUT R39, R21, 0x70, R28, 0xfe, !PT ;  /* 0x0000007015277812 */ /* 0x000fe200078efe1c */
[----:B------:R-:W-:Y:S01]  /*0bd0*/  IMAD R76, R49, -0xc00, R34 ;  /* 0xfffff400314c7824 */ /* 0x000fe200078e0222 */
[----:B------:R-:W-:Y:S02]  /*0be0*/  LOP3.LUT R100, R100, 0x38, R28, 0xfe, !PT ;  /* 0x0000003864647812 */ /* 0x000fe400078efe1c */
[----:B------:R-:W-:Y:S01]  /*0bf0*/  SHF.R.U32.HI R55, RZ, 0x1f, R48 ;  /* 0x0000001fff377819 */ /* 0x000fe20000011630 */
[----:B------:R-:W-:Y:S01]  /*0c00*/  IMAD.HI R52, R39, 0x2aaaaaab, RZ ;  /* 0x2aaaaaab27347827 */ /* 0x000fe200078e02ff */
[----:B------:R-:W-:-:S02]  /*0c10*/  SHF.R.U32.HI R51, RZ, 0x1f, R44 ;  /* 0x0000001fff337819 */ /* 0x000fc4000001162c */
[----:B------:R-:W-:Y:S02]  /*0c20*/  LOP3.LUT R28, R21, 0x78, R28, 0xfe, !PT ;  /* 0x00000078151c7812 */ /* 0x000fe400078efe1c */
[----:B------:R-:W-:Y:S01]  /*0c30*/  LEA.HI R55, R48, R55, RZ, 0x17 ;  /* 0x0000003730377211 */ /* 0x000fe200078fb8ff */
[----:B------:R-:W-:Y:S01]  /*0c40*/  IMAD R48, R43, -0xc00, R24 ;  /* 0xfffff4002b307824 */ /* 0x000fe200078e0218 */
[----:B------:R-:W-:Y:S01]  /*0c50*/  LEA.HI R58, R44, R51, RZ, 0x17 ;  /* 0x000000332c3a7211 */ /* 0x000fe200078fb8ff */
[----:B------:R-:W-:Y:S01]  /*0c60*/  IMAD.HI R44, R37, 0x2aaaaaab, RZ ;  /* 0x2aaaaaab252c7827 */ /* 0x000fe200078e02ff */
[----:B------:R-:W-:Y:S02]  /*0c70*/  SHF.R.U32.HI R51, RZ, 0x1f, R42 ;  /* 0x0000001fff337819 */ /* 0x000fe4000001162a */
[----:B------:R-:W-:Y:S01]  /*0c80*/  SHF.R.S32.HI R24, RZ, 0x19, R61 ;  /* 0x00000019ff187819 */ /* 0x000fe2000001143d */
[----:B------:R-:W-:Y:S01]  /*0c90*/  IMAD.HI R59, R28, 0x2aaaaaab, RZ ;  /* 0x2aaaaaab1c3b7827 */ /* 0x000fe200078e02ff */
[----:B------:R-:W-:-:S02]  /*0ca0*/  LEA.HI R51, R42, R51, RZ, 0x17 ;  /* 0x000000332a337211 */ /* 0x000fc400078fb8ff */
[----:B------:R-:W-:Y:S01]  /*0cb0*/  SHF.R.U32.HI R57, RZ, 0x1f, R52 ;  /* 0x0000001fff397819 */ /* 0x000fe20000011634 */
[----:B------:R-:W-:Y:S01]  /*0cc0*/  IMAD R84, R55, -0xc00, R38 ;  /* 0xfffff40037547824 */ /* 0x000fe200078e0226 */
[----:B------:R-:W-:Y:S01]  /*0cd0*/  SHF.R.U32.HI R53, RZ, 0x1f, R44 ;  /* 0x0000001fff357819 */ /* 0x000fe2000001162c */
[----:B------:R-:W2:Y:S01]  /*0ce0*/  LDC.64 R54, c[0x0][0x210] ;  /* 0x00008400ff367b82 */ /* 0x000ea20000000a00 */
[----:B------:R-:W-:Y:S01]  /*0cf0*/  SHF.R.U32.HI R42, RZ, 0x1f, R59 ;  /* 0x0000001fff2a7819 */ /* 0x000fe2000001163b */
[----:B------:R-:W-:Y:S01]  /*0d00*/  IMAD R78, R58, -0xc00, R35 ;  /* 0xfffff4003a4e7824 */ /* 0x000fe200078e0223 */
[----:B------:R-:W-:Y:S01]  /*0d10*/  SGXT R24, R24, 0x1 ;  /* 0x000000011818781a */ /* 0x000fe20000000200 */
[----:B------:R-:W-:Y:S01]  /*0d20*/  IMAD R80, R51, -0xc00, R36 ;  /* 0xfffff40033507824 */ /* 0x000fe200078e0224 */
[----:B------:R-:W-:Y:S01]  /*0d30*/  LEA.HI R62, R52, R57, RZ, 0x17 ;  /* 0x00000039343e7211 */ /* 0x000fe200078fb8ff */
[----:B------:R-:W-:Y:S01]  /*0d40*/  IMAD R52, R45, -0xc00, R30 ;  /* 0xfffff4002d347824 */ /* 0x000fe200078e021e */
[----:B------:R-:W-:Y:S01]  /*0d50*/  LEA.HI R60, R44, R53, RZ, 0x17 ;  /* 0x000000352c3c7211 */ /* 0x000fe200078fb8ff */
[----:B------:R-:W-:Y:S01]  /*0d60*/  IMAD R44, R41, -0xc00, R26 ;  /* 0xfffff400292c7824 */ /* 0x000fe200078e021a */
[----:B------:R-:W-:Y:S01]  /*0d70*/  LEA.HI R59, R59, R42, RZ, 0x17 ;  /* 0x0000002a3b3b7211 */ /* 0x000fe200078fb8ff */
[----:B------:R-:W-:Y:S01]  /*0d80*/  IMAD R42, R40, -0xc00, R27 ;  /* 0xfffff400282a7824 */ /* 0x000fe200078e021b */
[----:B------:R-:W3:Y:S01]  /*0d90*/  LDC.64 R30, c[0x0][0x218] ;  /* 0x00008600ff1e7b82 */ /* 0x000ee20000000a00 */
[----:B------:R-:W-:Y:S01]  /*0da0*/  LEA.HI R25, R24, R93, RZ, 0xc ;  /* 0x0000005d18197211 */ /* 0x000fe200078f60ff */
[----:B------:R-:W-:Y:S01]  /*0db0*/  IMAD R82, R60, -0xc00, R37 ;  /* 0xfffff4003c527824 */ /* 0x000fe200078e0225 */
[C---:B------:R-:W-:Y:S01]  /*0dc0*/  LEA.HI R26, R24.reuse, R94, RZ, 0xc ;  /* 0x0000005e181a7211 */ /* 0x040fe200078f60ff */
[----:B------:R-:W-:Y:S01]  /*0dd0*/  IMAD R102, R59, -0xc00, R28 ;  /* 0xfffff4003b667824 */ /* 0x000fe200078e021c */
[----:B------:R-:W-:Y:S01]  /*0de0*/  LEA.HI R27, R24, R95, RZ, 0xc ;  /* 0x0000005f181b7211 */ /* 0x000fe200078f60ff */
[----:B------:R-:W-:Y:S01]  /*0df0*/  IMAD R86, R62, -0xc00, R39 ;  /* 0xfffff4003e567824 */ /* 0x000fe200078e0227 */
[----:B------:R-:W-:Y:S01]  /*0e00*/  LEA.HI R29, R24, R96, RZ, 0xc ;  /* 0x00000060181d7211 */ /* 0x000fe200078f60ff */
[--C-:B------:R-:W-:Y:S01]  /*0e10*/  IMAD R71, R42, 0xc00, R101.reuse ;  /* 0x00000c002a477824 */ /* 0x100fe200078e0265 */
        /* <DEDUP_REMOVED lines=8> */
[----:B------:R-:W-:Y:S01]  /*0ea0*/  LOP3.LUT R24, R25, 0x3ff000, RZ, 0xc0, !PT ;  /* 0x003ff00019187812 */ /* 0x000fe200078ec0ff */
[--C-:B------:R-:W-:Y:S01]  /*0eb0*/  IMAD R43, R70, 0xc00, R101.reuse ;  /* 0x00000c00462b7824 */ /* 0x100fe200078e0265 */
[----:B------:R-:W-:Y:S01]  /*0ec0*/  LOP3.LUT R25, R26, 0x3ff000, RZ, 0xc0, !PT ;  /* 0x003ff0001a197812 */ /* 0x000fe200078ec0ff */
[----:B------:R-:W-:Y:S01]  /*0ed0*/  IMAD R41, R72, 0xc00, R101 ;  /* 0x00000c0048297824 */ /* 0x000fe200078e0265 */
[----:B------:R-:W-:Y:S01]  /*0ee0*/  LOP3.LUT R28, R27, 0x3ff000, RZ, 0xc0, !PT ;  /* 0x003ff0001b1c7812 */ /* 0x000fe200078ec0ff */
[----:B------:R-:W-:Y:S01]  /*0ef0*/  IMAD.IADD R24, R93, 0x1, -R24 ;  /* 0x000000015d187824 */ /* 0x000fe200078e0a18 */
        /* <DEDUP_REMOVED lines=10> */
[----:B------:R-:W-:Y:S01]  /*0fa0*/  LEA R75, R13, UR10, 0x1 ;  /* 0x0000000a0d4b7c11 */ /* 0x000fe2000f8e08ff */
[----:B------:R-:W-:Y:S01]  /*0fb0*/  IMAD.IADD R38, R99, 0x1, -R38 ;  /* 0x0000000163267824 */ /* 0x000fe200078e0a26 */
[----:B------:R-:W-:Y:S01]  /*0fc0*/  LEA R77, R15, UR10, 0x1 ;  /* 0x0000000a0f4d7c11 */ /* 0x000fe2000f8e08ff */
[----:B------:R-:W-:Y:S01]  /*0fd0*/  IMAD.IADD R40, R100, 0x1, -R27 ;  /* 0x0000000164287824 */ /* 0x000fe200078e0a1b */
[----:B------:R-:W-:Y:S01]  /*0fe0*/  LEA R79, R17, UR10, 0x1 ;  /* 0x0000000a114f7c11 */ /* 0x000fe2000f8e08ff */
[--C-:B------:R-:W-:Y:S01]  /*0ff0*/  IMAD R69, R24, 0xc00, R101.reuse ;  /* 0x00000c0018457824 */ /* 0x100fe200078e0265 */
        /* <DEDUP_REMOVED lines=13> */
[----:B------:R-:W-:Y:S01]  /*10d0*/  IMAD R25, R40, 0xc00, R101 ;  /* 0x00000c0028197824 */ /* 0x000fe200078e0265 */
[----:B------:R-:W-:Y:S01]  /*10e0*/  LEA R145, R20, UR10, 0x1 ;  /* 0x0000000a14917c11 */ /* 0x000fe2000f8e08ff */
[----:B--2---:R-:W-:Y:S01]  /*10f0*/  IMAD.WIDE R68, R69, 0x2, R54 ;  /* 0x0000000245447825 */ /* 0x004fe200078e0236 */
[----:B------:R-:W-:-:S02]  /*1100*/  LEA R147, R23, UR10, 0x1 ;  /* 0x0000000a17937c11 */ /* 0x000fc4000f8e08ff */
[----:B------:R-:W-:Y:S01]  /*1110*/  LEA R151, R91, UR10, 0x1 ;  /* 0x0000000a5b977c11 */ /* 0x000fe2000f8e08ff */
[--C-:B------:R-:W-:Y:S01]  /*1120*/  IMAD.WIDE R66, R67, 0x2, R54.reuse ;  /* 0x0000000243427825 */ /* 0x100fe200078e0236 */
[----:B------:R-:W-:Y:S02]  /*1130*/  LEA R153, R4, UR10, 0x1 ;  /* 0x0000000a04997c11 */ /* 0x000fe4000f8e08ff */
[----:B------:R-:W-:Y:S01]  /*1140*/  LEA R155, R5, UR10, 0x1 ;  /* 0x0000000a059b7c11 */ /* 0x000fe2000f8e08ff */
[--C-:B------:R-:W-:Y:S01]  /*1150*/  IMAD.WIDE R64, R65, 0x2, R54.reuse ;  /* 0x0000000241407825 */ /* 0x100fe200078e0236 */
[----:B------:R-:W-:Y:S02]  /*1160*/  LEA R157, R6, UR10, 0x1 ;  /* 0x0000000a069d7c11 */ /* 0x000fe4000f8e08ff */
[----:B------:R-:W-:Y:S01]  /*1170*/  LEA R159, R7, UR10, 0x1 ;  /* 0x0000000a079f7c11 */ /* 0x000fe2000f8e08ff */
[----:B------:R-:W-:Y:S01]  /*1180*/  IMAD.WIDE R62, R63, 0x2, R54 ;  /* 0x000000023f3e7825 */ /* 0x000fe200078e0236 */
[----:B------:R-:W-:-:S02]  /*1190*/  LEA R161, R8, UR10, 0x1 ;  /* 0x0000000a08a17c11 */ /* 0x000fc4000f8e08ff */
[----:B------:R-:W-:Y:S01]  /*11a0*/  LEA R163, R9, UR10, 0x1 ;  /* 0x0000000a09a37c11 */ /* 0x000fe2000f8e08ff */
[--C-:B------:R-:W-:Y:S01]  /*11b0*/  IMAD.WIDE R60, R61, 0x2, R54.reuse ;  /* 0x000000023d3c7825 */ /* 0x100fe200078e0236 */
[----:B------:R-:W-:Y:S02]  /*11c0*/  LEA R165, R10, UR10, 0x1 ;  /* 0x0000000a0aa57c11 */ /* 0x000fe4000f8e08ff */
[----:B------:R-:W-:Y:S01]  /*11d0*/  LEA R72, R92, UR10, 0x1 ;  /* 0x0000000a5c487c11 */ /* 0x000fe2000f8e08ff */
[----:B------:R-:W-:Y:S01]  /*11e0*/  IMAD.WIDE R58, R59, 0x2, R54 ;  /* 0x000000023b3a7825 */ /* 0x000fe200078e0236 */
[----:B------:R-:W-:-:S03]  /*11f0*/  IADD3 R103, P1, R66, 0x300, RZ ;  /* 0x0000030042677810 */ /* 0x000fc60007f3e0ff */
[----:B------:R-:W-:-:S04]  /*1200*/  IMAD.WIDE R56, R57, 0x2, R54 ;  /* 0x0000000239387825 */ /* 0x000fc800078e0236 */
[----:B------:R-:W-:-:S04]  /*1210*/  IMAD.WIDE R54, R25, 0x2, R54 ;  /* 0x0000000219367825 */ /* 0x000fc800078e0236 */
[--C-:B------:R-:W-:Y:S02]  /*1220*/  IMAD R39, R74, 0xc00, R101.reuse ;  /* 0x00000c004a277824 */ /* 0x100fe400078e0265 */
[--C-:B------:R-:W-:Y:S02]  /*1230*/  IMAD R37, R76, 0xc00, R101.reuse ;  /* 0x00000c004c257824 */ /* 0x100fe400078e0265 */
[--C-:B------:R-:W-:Y:S02]  /*1240*/  IMAD R35, R78, 0xc00, R101.reuse ;  /* 0x00000c004e237824 */ /* 0x100fe400078e0265 */
[--C-:B------:R-:W-:Y:S02]  /*1250*/  IMAD R33, R80, 0xc00, R101.reuse ;  /* 0x00000c0050217824 */ /* 0x100fe400078e0265 */
[--C-:B------:R-:W-:Y:S02]  /*1260*/  IMAD R25, R82, 0xc00, R101.reuse ;  /* 0x00000c0052197824 */ /* 0x100fe400078e0265 */
[----:B------:R-:W-:-:S02]  /*1270*/  IMAD R27, R84, 0xc00, R101 ;  /* 0x00000c00541b7824 */ /* 0x000fc400078e0265 */
[--C-:B------:R-:W-:Y:S02]  /*1280*/  IMAD R29, R86, 0xc00, R101.reuse ;  /* 0x00000c00561d7824 */ /* 0x100fe400078e0265 */
[----:B------:R-:W-:Y:S01]  /*1290*/  IMAD R73, R102, 0xc00, R101 ;  /* 0x00000c0066497824 */ /* 0x000fe200078e0265 */
[----:B------:R-:W-:Y:S01]  /*12a0*/  IADD3 R102, P0, R68, 0x300, RZ ;  /* 0x0000030044667810 */ /* 0x000fe20007f1e0ff */
[----:B---3--:R-:W-:-:S04]  /*12b0*/  IMAD.WIDE R70, R71, 0x2, R30 ;  /* 0x0000000247467825 */ /* 0x008fc800078e021e */
[----:B------:R-:W-:-:S04]  /*12c0*/  IMAD.WIDE R52, R53, 0x2, R30 ;  /* 0x0000000235347825 */ /* 0x000fc800078e021e */
        /* <DEDUP_REMOVED lines=13> */
[----:B------:R-:W-:Y:S01]  /*13a0*/  IMAD.WIDE R30, R73, 0x2, R30 ;  /* 0x00000002491e7825 */ /* 0x000fe200078e021e */
[----:B------:R-:W-:-:S03]  /*13b0*/  LEA R73, R11, UR10, 0x1 ;  /* 0x0000000a0b497c11 */ /* 0x000fc6000f8e08ff */
[----:B------:R-:W-:Y:S01]  /*13c0*/  IMAD.X R104, RZ, RZ, R69, P0 ;  /* 0x000000ffff687224 */ /* 0x000fe200000e0645 */
[----:B------:R-:W-:Y:S01]  /*13d0*/  IADD3 R105, P0, R64, 0x300, RZ ;  /* 0x0000030040697810 */ /* 0x000fe20007f1e0ff */
[----:B------:R-:W-:Y:S01]  /*13e0*/  @!PT LDS RZ, [RZ] ;  /* 0x00000000fffff984 */ /* 0x000fe20000000800 */
[----:B------:R-:W-:Y:S01]  /*13f0*/  @!PT LDS RZ, [RZ] ;  /* 0x00000000fffff984 */ /* 0x000fe20000000800 */
[----:B------:R-:W-:Y:S01]  /*1400*/  @!PT LDS RZ, [RZ] ;  /* 0x00000000fffff984 */ /* 0x000fe20000000800 */
[----:B------:R-:W-:Y:S01]  /*1410*/  LDGSTS.E.BYPASS.128 [R73], desc[UR14][R68.64] ;  /* 0x0000000044497fae */ /* 0x000fe2000b901c4e */
[----:B------:R-:W-:Y:S01]  /*1420*/  IMAD.X R106, RZ, RZ, R67, P1 ;  /* 0x000000ffff6a7224 */ /* 0x000fe200008e0643 */
[----:B------:R-:W-:Y:S02]  /*1430*/  IADD3 R107, P1, R62, 0x300, RZ ;  /* 0x000003003e6b7810 */ /* 0x000fe40007f3e0ff */
[----:B------:R-:W-:Y:S01]  /*1440*/  LDGSTS.E.BYPASS.128 [R75], desc[UR14][R66.64] ;  /* 0x00000000424b7fae */ /* 0x000fe2000b901c4e */
[----:B------:R-:W-:Y:S01]  /*1450*/  IMAD.X R108, RZ, RZ, R65, P0 ;  /* 0x000000ffff6c7224 */ /* 0x000fe200000e0641 */
[----:B------:R-:W-:Y:S01]  /*1460*/  IADD3 R109, P0, R60, 0x300, RZ ;  /* 0x000003003c6d7810 */ /* 0x000fe20007f1e0ff */
[----:B------:R-:W-:Y:S01]  /*1470*/  IMAD.X R110, RZ, RZ, R63, P1 ;  /* 0x000000ffff6e7224 */ /* 0x000fe200008e063f */
[----:B------:R-:W-:Y:S01]  /*1480*/  LDGSTS.E.BYPASS.128 [R77], desc[UR14][R64.64] ;  /* 0x00000000404d7fae */ /* 0x000fe2000b901c4e */
[----:B------:R-:W-:-:S02]  /*1490*/  IADD3 R111, P1, R58, 0x300, RZ ;  /* 0x000003003a6f7810 */ /* 0x000fc40007f3e0ff */
[----:B------:R-:W-:Y:S01]  /*14a0*/  IMAD.X R112, RZ, RZ, R61, P0 ;  /* 0x000000ffff707224 */ /* 0x000fe200000e063d */
[----:B------:R-:W-:Y:S01]  /*14b0*/  LDGSTS.E.BYPASS.128 [R79], desc[UR14][R62.64] ;  /* 0x000000003e4f7fae */ /* 0x000fe2000b901c4e */
[----:B------:R-:W-:Y:S01]  /*14c0*/  IADD3 R113, P0, R56, 0x300, RZ ;  /* 0x0000030038717810 */ /* 0x000fe20007f1e0ff */
[----:B------:R-:W-:Y:S01]  /*14d0*/  IMAD.X R122, RZ, RZ, R59, P1 ;  /* 0x000000ffff7a7224 */ /* 0x000fe200008e063b */
[----:B------:R-:W-:Y:S01]  /*14e0*/  IADD3 R123, P1, R54, 0x300, RZ ;  /* 0x00000300367b7810 */ /* 0x000fe20007f3e0ff */
[----:B------:R-:W-:Y:S02]  /*14f0*/  LDGSTS.E.BYPASS.128 [R81], desc[UR14][R60.64] ;  /* 0x000000003c517fae */ /* 0x000fe4000b901c4e */
[----:B------:R-:W-:Y:S01]  /*1500*/  IMAD.X R124, RZ, RZ, R57, P0 ;  /* 0x000000ffff7c7224 */ /* 0x000fe200000e0639 */
[----:B------:R-:W-:Y:S01]  /*1510*/  IADD3 R125, P0, R70, 0x300, RZ ;  /* 0x00000300467d7810 */ /* 0x000fe20007f1e0ff */
[----:B------:R-:W-:Y:S01]  /*1520*/  LDGSTS.E.BYPASS.128 [R83], desc[UR14][R58.64] ;  /* 0x000000003a537fae */ /* 0x000fe2000b901c4e */
[----:B------:R-:W-:Y:S01]  /*1530*/  IMAD.X R126, RZ, RZ, R55, P1 ;  /* 0x000000ffff7e7224 */ /* 0x000fe200008e0637 */
[----:B------:R-:W-:-:S02]  /*1540*/  IADD3 R127, P1, R52, 0x300, RZ ;  /* 0x00000300347f7810 */ /* 0x000fc40007f3e0ff */
[----:B------:R-:W-:Y:S01]  /*1550*/  LDGSTS.E.BYPASS.128 [R85], desc[UR14][R56.64] ;  /* 0x0000000038557fae */ /* 0x000fe2000b901c4e */
[----:B------:R-:W-:Y:S01]  /*1560*/  IMAD.X R128, RZ, RZ, R71, P0 ;  /* 0x000000ffff807224 */ /* 0x000fe200000e0647 */
[----:B------:R-:W-:Y:S01]  /*1570*/  IADD3 R129, P0, R50, 0x300, RZ ;  /* 0x0000030032817810 */ /* 0x000fe20007f1e0ff */
[----:B------:R-:W-:Y:S01]  /*1580*/  IMAD.X R130, RZ, RZ, R53, P1 ;  /* 0x000000ffff827224 */ /* 0x000fe200008e0635 */
[----:B------:R-:W-:Y:S01]  /*1590*/  LDGSTS.E.BYPASS.128 [R87], desc[UR14][R54.64] ;  /* 0x0000000036577fae */ /* 0x000fe2000b901c4e */
[----:B------:R-:W-:Y:S02]  /*15a0*/  IADD3 R131, P1, R48, 0x300, RZ ;  /* 0x0000030030837810 */ /* 0x000fe40007f3e0ff */
[----:B------:R-:W-:Y:S01]  /*15b0*/  IMAD.X R132, RZ, RZ, R51, P0 ;  /* 0x000000ffff847224 */ /* 0x000fe200000e0633 */
[----:B------:R-:W0:Y:S01]  /*15c0*/  LDGDEPBAR ;  /* 0x00000000000079af */ /* 0x000e220000000000 */
[----:B------:R-:W-:Y:S01]  /*15d0*/  IADD3 R133, P0, R46, 0x300, RZ ;  /* 0x000003002e857810 */ /* 0x000fe20007f1e0ff */
[----:B------:R-:W-:Y:S01]  /*15e0*/  IMAD.X R134, RZ, RZ, R49, P1 ;  /* 0x000000ffff867224 */ /* 0x000fe200008e0631 */
[----:B------:R-:W-:Y:S01]  /*15f0*/  IADD3 R135, P1, R44, 0x300, RZ ;  /* 0x000003002c877810 */ /* 0x000fe20007f3e0ff */
[----:B------:R-:W-:Y:S02]  /*1600*/  LDGSTS.E.BYPASS.128 [R115+0x10000], desc[UR14][R70.64] ;  /* 0x1000000046737fae */ /* 0x000fe4000b901c4e */
[----:B------:R-:W-:Y:S01]  /*1610*/  IMAD.X R136, RZ, RZ, R47, P0 ;  /* 0x000000ffff887224 */ /* 0x000fe200000e062f */
[----:B------:R-:W-:Y:S01]  /*1620*/  IADD3 R137, P0, R42, 0x300, RZ ;  /* 0x000003002a897810 */ /* 0x000fe20007f1e0ff */
[----:B------:R-:W-:Y:S01]  /*1630*/  LDGSTS.E.BYPASS.128 [R117+0x10000], desc[UR14][R52.64] ;  /* 0x1000000034757fae */ /* 0x000fe2000b901c4e */
[----:B------:R-:W-:Y:S01]  /*1640*/  IMAD.X R138, RZ, RZ, R45, P1 ;  /* 0x000000ffff8a7224 */ /* 0x000fe200008e062d */
[----:B------:R-:W-:-:S02]  /*1650*/  IADD3 R139, P1, R40, 0x300, RZ ;  /* 0x00000300288b7810 */ /* 0x000fc40007f3e0ff */
[----:B------:R-:W-:Y:S01]  /*1660*/  LDGSTS.E.BYPASS.128 [R119+0x10000], desc[UR14][R50.64] ;  /* 0x1000000032777fae */ /* 0x000fe2000b901c4e */
[----:B------:R-:W-:Y:S01]  /*1670*/  IMAD.X R140, RZ, RZ, R43, P0 ;  /* 0x000000ffff8c7224 */ /* 0x000fe200000e062b */
[----:B------:R-:W-:Y:S01]  /*1680*/  IADD3 R141, P0, R38, 0x300, RZ ;  /* 0x00000300268d7810 */ /* 0x000fe20007f1e0ff */
[----:B------:R-:W-:Y:S01]  /*1690*/  IMAD.X R142, RZ, RZ, R41, P1 ;  /* 0x000000ffff8e7224 */ /* 0x000fe200008e0629 */
[----:B------:R-:W-:Y:S01]  /*16a0*/  LDGSTS.E.BYPASS.128 [R121+0x10000], desc[UR14][R48.64] ;  /* 0x1000000030797fae */ /* 0x000fe2000b901c4e */
[----:B------:R-:W-:Y:S02]  /*16b0*/  IADD3 R143, P1, R36, 0x300, RZ ;  /* 0x00000300248f7810 */ /* 0x000fe40007f3e0ff */
[----:B------:R-:W-:Y:S01]  /*16c0*/  IMAD.X R144, RZ, RZ, R39, P0 ;  /* 0x000000ffff907224 */ /* 0x000fe200000e0627 */
[----:B------:R-:W-:Y:S02]  /*16d0*/  LDGSTS.E.BYPASS.128 [R145+0x10000], desc[UR14][R46.64] ;  /* 0x100000002e917fae */ /* 0x000fe4000b901c4e */
[----:B------:R-:W-:-:S02]  /*16e0*/  IMAD.X R146, RZ, RZ, R37, P1 ;  /* 0x000000ffff927224 */ /* 0x000fc400008e0625 */
[----:B------:R-:W-:Y:S04]  /*16f0*/  LDGSTS.E.BYPASS.128 [R147+0x10000], desc[UR14][R44.64] ;  /* 0x100000002c937fae */ /* 0x000fe8000b901c4e */
        /* <DEDUP_REMOVED lines=10> */
[----:B------:R-:W0:Y:S01]  /*17a0*/  LDGDEPBAR ;  /* 0x00000000000079af */ /* 0x000e220000000000 */
[----:B------:R-:W-:Y:S06]  /*17b0*/  BAR.SYNC.DEFER_BLOCKING 0x0 ;  /* 0x0000000000007b1d */ /* 0x000fec0000010000 */
[----:B------:R-:W-:Y:S01]  /*17c0*/  @!PT LDS RZ, [RZ] ;  /* 0x00000000fffff984 */ /* 0x000fe20000000800 */
[----:B------:R-:W-:Y:S01]  /*17d0*/  @!PT LDS RZ, [RZ] ;  /* 0x00000000fffff984 */ /* 0x000fe20000000800 */
[----:B------:R-:W-:Y:S01]  /*17e0*/  @!PT LDS RZ, [RZ] ;  /* 0x00000000fffff984 */ /* 0x000fe20000000800 */
        /* <DEDUP_REMOVED lines=8> */
[----:B------:R-:W0:Y:S04]  /*1870*/  LDGDEPBAR ;  /* 0x00000000000079af */ /* 0x000e280000000000 */
        /* <DEDUP_REMOVED lines=21> */
[----:B------:R2:W-:Y:S04]  /*19d0*/  LDGSTS.E.BYPASS.128 [R73+0x8000], desc[UR14][R68.64+0x200] ;  /* 0x0800020044497fae */ /* 0x0005e8000b901c4e */
[----:B------:R3:W-:Y:S04]  /*19e0*/  LDGSTS.E.BYPASS.128 [R75+0x8000], desc[UR14][R66.64+0x200] ;  /* 0x08000200424b7fae */ /* 0x0007e8000b901c4e */
[----:B------:R4:W-:Y:S04]  /*19f0*/  LDGSTS.E.BYPASS.128 [R77+0x8000], desc[UR14][R64.64+0x200] ;  /* 0x08000200404d7fae */ /* 0x0009e8000b901c4e */
[----:B------:R5:W-:Y:S01]  /*1a00*/  LDGSTS.E.BYPASS.128 [R79+0x8000], desc[UR14][R62.64+0x200] ;  /* 0x080002003e4f7fae */ /* 0x000be2000b901c4e */
[----:B--2---:R-:W-:-:S03]  /*1a10*/  CS2R R68, SRZ ;  /* 0x0000000000447805 */ /* 0x004fc6000001ff00 */
[----:B------:R2:W-:Y:S01]  /*1a20*/  LDGSTS.E.BYPASS.128 [R81+0x8000], desc[UR14][R60.64+0x200] ;  /* 0x080002003c517fae */ /* 0x0005e2000b901c4e */
[----:B---3--:R-:W-:Y:S02]  /*1a30*/  CS2R R66, SRZ ;  /* 0x0000000000427805 */ /* 0x008fe4000001ff00 */
[----:B------:R-:W-:Y:S01]  /*1a40*/  CS2R R74, SRZ ;  /* 0x00000000004a7805 */ /* 0x000fe2000001ff00 */
[----:B------:R3:W-:Y:S01]  /*1a50*/  LDGSTS.E.BYPASS.128 [R83+0x8000], desc[UR14][R58.64+0x200] ;  /* 0x080002003a537fae */ /* 0x0007e2000b901c4e */
[----:B----4-:R-:W-:Y:S02]  /*1a60*/  CS2R R64, SRZ ;  /* 0x0000000000407805 */ /* 0x010fe4000001ff00 */
[----:B------:R-:W-:Y:S01]  /*1a70*/  CS2R R76, SRZ ;  /* 0x00000000004c7805 */ /* 0x000fe2000001ff00 */
[----:B------:R4:W-:Y:S01]  /*1a80*/  LDGSTS.E.BYPASS.128 [R85+0x8000], desc[UR14][R56.64+0x200] ;  /* 0x0800020038557fae */ /* 0x0009e2000b901c4e */
[----:B-1---5:R-:W-:Y:S02]  /*1a90*/  CS2R R62, SRZ ;  /* 0x00000000003e7805 */ /* 0x022fe4000001ff00 */
[----:B------:R-:W-:Y:S01]  /*1aa0*/  CS2R R78, SRZ ;  /* 0x00000000004e7805 */ /* 0x000fe2000001ff00 */
[----:B------:R1:W-:Y:S01]  /*1ab0*/  LDGSTS.E.BYPASS.128 [R87+0x8000], desc[UR14][R54.64+0x200] ;  /* 0x0800020036577fae */ /* 0x0003e2000b901c4e */
[----:B--2---:R-:W-:-:S02]  /*1ac0*/  CS2R R60, SRZ ;  /* 0x00000000003c7805 */ /* 0x004fc4000001ff00 */
[----:B------:R-:W-:Y:S01]  /*1ad0*/  CS2R R80, SRZ ;  /* 0x0000000000507805 */ /* 0x000fe2000001ff00 */
[----:B------:R-:W0:Y:S01]  /*1ae0*/  LDGDEPBAR ;  /* 0x00000000000079af */ /* 0x000e220000000000 */
[----:B---3--:R-:W-:Y:S02]  /*1af0*/  CS2R R58, SRZ ;  /* 0x00000000003a7805 */ /* 0x008fe4000001ff00 */
[----:B------:R-:W-:Y:S01]  /*1b00*/  CS2R R82, SRZ ;  /* 0x0000000000527805 */ /* 0x000fe2000001ff00 */
[----:B------:R2:W-:Y:S01]  /*1b10*/  LDGSTS.E.BYPASS.128 [R115+0x20000], desc[UR14][R70.64+0x200] ;  /* 0x2000020046737fae */ /* 0x0005e2000b901c4e */
[----:B----4-:R-:W-:Y:S02]  /*1b20*/  CS2R R56, SRZ ;  /* 0x0000000000387805 */ /* 0x010fe4000001ff00 */
[----:B------:R-:W-:Y:S01]  /*1b30*/  CS2R R84, SRZ ;  /* 0x0000000000547805 */ /* 0x000fe2000001ff00 */
[----:B------:R3:W-:Y:S01]  /*1b40*/  LDGSTS.E.BYPASS.128 [R117+0x20000], desc[UR14][R52.64+0x200] ;  /* 0x2000020034757fae */ /* 0x0007e2000b901c4e */
[----:B-1----:R-:W-:-:S02]  /*1b50*/  CS2R R54, SRZ ;  /* 0x0000000000367805 */ /* 0x002fc4000001ff00 */
[----:B------:R-:W-:Y:S01]  /*1b60*/  CS2R R86, SRZ ;  /* 0x0000000000567805 */ /* 0x000fe2000001ff00 */
[----:B------:R1:W-:Y:S04]  /*1b70*/  LDGSTS.E.BYPASS.128 [R119+0x20000], desc[UR14][R50.64+0x200] ;  /* 0x2000020032777fae */ /* 0x0003e8000b901c4e */
[----:B------:R4:W-:Y:S01]  /*1b80*/  LDGSTS.E.BYPASS.128 [R121+0x20000], desc[UR14][R48.64+0x200] ;  /* 0x2000020030797fae */ /* 0x0009e2000b901c4e */
[----:B--2---:R-:W-:-:S03]  /*1b90*/  CS2R R70, SRZ ;  /* 0x0000000000467805 */ /* 0x004fc6000001ff00 */
[----:B------:R2:W-:Y:S01]  /*1ba0*/  LDGSTS.E.BYPASS.128 [R145+0x20000], desc[UR14][R46.64+0x200] ;  /* 0x200002002e917fae */ /* 0x0005e2000b901c4e */
[----:B---3--:R-:W-:-:S03]  /*1bb0*/  CS2R R52, SRZ ;  /* 0x0000000000347805 */ /* 0x008fc6000001ff00 */
[----:B------:R3:W-:Y:S01]  /*1bc0*/  LDGSTS.E.BYPASS.128 [R147+0x20000], desc[UR14][R44.64+0x200] ;  /* 0x200002002c937fae */ /* 0x0007e2000b901c4e */
[----:B-1----:R-:W-:-:S03]  /*1bd0*/  CS2R R50, SRZ ;  /* 0x0000000000327805 */ /* 0x002fc6000001ff00 */
[----:B------:R1:W-:Y:S01]  /*1be0*/  LDGSTS.E.BYPASS.128 [R149+0x20000], desc[UR14][R42.64+0x200] ;  /* 0x200002002a957fae */ /* 0x0003e2000b901c4e */
[----:B----4-:R-:W-:-:S03]  /*1bf0*/  CS2R R48, SRZ ;  /* 0x0000000000307805 */ /* 0x010fc6000001ff00 */
[----:B------:R4:W-:Y:S01]  /*1c00*/  LDGSTS.E.BYPASS.128 [R151+0x20000], desc[UR14][R40.64+0x200] ;  /* 0x2000020028977fae */ /* 0x0009e2000b901c4e */
[----:B--2---:R-:W-:Y:S02]  /*1c10*/  IADD3 R145, P0, R34, 0x300, RZ ;  /* 0x0000030022917810 */ /* 0x004fe40007f1e0ff */
[----:B------:R-:W-:Y:S01]  /*1c20*/  CS2R R46, SRZ ;  /* 0x00000000002e7805 */ /* 0x000fe2000001ff00 */
[----:B------:R2:W-:Y:S01]  /*1c30*/  LDGSTS.E.BYPASS.128 [R153+0x20000], desc[UR14][R38.64+0x200] ;  /* 0x2000020026997fae */ /* 0x0005e2000b901c4e */
[----:B---3--:R-:W-:Y:S01]  /*1c40*/  IADD3 R147, P1, R32, 0x300, RZ ;  /* 0x0000030020937810 */ /* 0x008fe20007f3e0ff */
[----:B------:R-:W-:Y:S01]  /*1c50*/  IMAD.X R148, RZ, RZ, R35, P0 ;  /* 0x000000ffff947224 */ /* 0x000fe200000e0623 */
[----:B------:R-:W-:Y:S01]  /*1c60*/  CS2R R44, SRZ ;  /* 0x00000000002c7805 */ /* 0x000fe2000001ff00 */
[----:B------:R3:W-:Y:S01]  /*1c70*/  LDGSTS.E.BYPASS.128 [R155+0x20000], desc[UR14][R36.64+0x200] ;  /* 0x20000200249b7fae */ /* 0x0007e2000b901c4e */
[----:B-1----:R-:W-:Y:S01]  /*1c80*/  IADD3 R149, P0, R24, 0x300, RZ ;  /* 0x0000030018957810 */ /* 0x002fe20007f1e0ff */
[----:B------:R-:W-:Y:S01]  /*1c90*/  IMAD.X R150, RZ, RZ, R33, P1 ;  /* 0x000000ffff967224 */ /* 0x000fe200008e0621 */
[----:B------:R-:W-:Y:S01]  /*1ca0*/  CS2R R42, SRZ ;  /* 0x00000000002a7805 */ /* 0x000fe2000001ff00 */
[----:B------:R1:W-:Y:S01]  /*1cb0*/  LDGSTS.E.BYPASS.128 [R157+0x20000], desc[UR14][R34.64+0x200] ;  /* 0x20000200229d7fae */ /* 0x0003e2000b901c4e */
[----:B----4-:R-:W-:Y:S01]  /*1cc0*/  IADD3 R151, P2, R26, 0x300, RZ ;  /* 0x000003001a977810 */ /* 0x010fe20007f5e0ff */
[----:B------:R-:W-:Y:S01]  /*1cd0*/  IMAD.X R152, RZ, RZ, R25, P0 ;  /* 0x000000ffff987224 */ /* 0x000fe200000e0619 */
[----:B------:R-:W-:Y:S01]  /*1ce0*/  IADD3 R154, P0, R30, 0x300, RZ ;  /* 0x000003001e9a7810 */ /* 0x000fe20007f1e0ff */
[----:B------:R4:W-:Y:S01]  /*1cf0*/  LDGSTS.E.BYPASS.128 [R159+0x20000], desc[UR14][R32.64+0x200] ;  /* 0x20000200209f7fae */ /* 0x0009e2000b901c4e */
[----:B--2---:R-:W-:-:S02]  /*1d00*/  IADD3 R153, P1, R28, 0x300, RZ ;  /* 0x000003001c997810 */ /* 0x004fc40007f3e0ff */
[----:B------:R-:W-:Y:S02]  /*1d10*/  CS2R R38, SRZ ;  /* 0x0000000000267805 */ /* 0x000fe4000001ff00 */
[----:B------:R-:W-:Y:S01]  /*1d20*/  CS2R R40, SRZ ;  /* 0x0000000000287805 */ /* 0x000fe2000001ff00 */
[----:B------:R2:W-:Y:S01]  /*1d30*/  LDGSTS.E.BYPASS.128 [R161+0x20000], desc[UR14][R24.64+0x200] ;  /* 0x2000020018a17fae */ /* 0x0005e2000b901c4e */
[----:B---3--:R-:W-:Y:S01]  /*1d40*/  IMAD.X R155, RZ, RZ, R27, P2 ;  /* 0x000000ffff9b7224 */ /* 0x008fe200010e061b */
[----:B------:R-:W-:Y:S01]  /*1d50*/  CS2R R36, SRZ ;  /* 0x0000000000247805 */ /* 0x000fe2000001ff00 */
[----:B------:R-:W-:Y:S01]  /*1d60*/  IMAD.X R156, RZ, RZ, R29, P1 ;  /* 0x000000ffff9c7224 */ /* 0x000fe200008e061d */
[----:B------:R3:W-:Y:S01]  /*1d70*/  LDGSTS.E.BYPASS.128 [R163+0x20000], desc[UR14][R26.64+0x200] ;  /* 0x200002001aa37fae */ /* 0x0007e2000b901c4e */
[----:B-1----:R-:W-:Y:S01]  /*1d80*/  IMAD.X R157, RZ, RZ, R31, P0 ;  /* 0x000000ffff9d7224 */ /* 0x002fe200000e061f */
[----:B------:R-:W-:Y:S02]  /*1d90*/  CS2R R34, SRZ ;  /* 0x0000000000227805 */ /* 0x000fe4000001ff00 */
[----:B------:R1:W-:Y:S01]  /*1da0*/  LDGSTS.E.BYPASS.128 [R165+0x20000], desc[UR14][R28.64+0x200] ;  /* 0x200002001ca57fae */ /* 0x0003e2000b901c4e */
[----:B----4-:R-:W-:-:S02]  /*1db0*/  SHF.R.U32.HI R159, RZ, 0x5, R0 ;  /* 0x00000005ff9f7819 */ /* 0x010fc40000011600 */
[----:B------:R-:W-:Y:S01]  /*1dc0*/  CS2R R32, SRZ ;  /* 0x0000000000207805 */ /* 0x000fe2000001ff00 */
[----:B------:R4:W-:Y:S01]  /*1dd0*/  LDGSTS.E.BYPASS.128 [R72+0x20000], desc[UR14][R30.64+0x200] ;  /* 0x200002001e487fae */ /* 0x0009e2000b901c4e */
[----:B--2---:R-:W-:Y:S02]  /*1de0*/  CS2R R24, SRZ ;  /* 0x0000000000187805 */ /* 0x004fe4000001ff00 */
[----:B------:R-:W-:Y:S01]  /*1df0*/  LOP3.LUT R158, R159, 0x7fffffc, RZ, 0xc0, !PT ;  /* 0x07fffffc9f9e7812 */ /* 0x000fe200078ec0ff */
[----:B------:R-:W0:Y:S01]  /*1e00*/  LDGDEPBAR ;  /* 0x00000000000079af */ /* 0x000e220000000000 */
[----:B---3--:R-:W-:Y:S02]  /*1e10*/  CS2R R26, SRZ ;  /* 0x00000000001a7805 */ /* 0x008fe4000001ff00 */
[----:B-1----:R-:W-:Y:S02]  /*1e20*/  CS2R R28, SRZ ;  /* 0x00000000001c7805 */ /* 0x002fe4000001ff00 */
[----:B----4-:R-:W-:-:S02]  /*1e30*/  CS2R R30, SRZ ;  /* 0x00000000001e7805 */ /* 0x010fc4000001ff00 */
[----:B------:R-:W-:-:S07]  /*1e40*/  CS2R R72, SRZ ;  /* 0x0000000000487805 */ /* 0x000fce000001ff00 */
.L_x_0:
[----:B------:R-:W1:Y:S01]  /*1e50*/  SHFL.IDX PT, R114, R158, RZ, 0x1f ;  /* 0x00001fff9e727589 */ /* 0x000e6200000e0000 */
[----:B------:R-:W-:Y:S01]  /*1e60*/  UIADD3 UR11, UR11, 0x1, URZ ;  /* 0x000000010b0b7890 */ /* 0x000fe2000fffe03f */
[----:B------:R-:W-:-:S04]  /*1e70*/  DEPBAR.LE SB0, 0x4 ;  /* 0x000081000000791a */ /* 0x000fc80000000000 */
[----:B------:R-:W-:Y:S01]  /*1e80*/  UISETP.GE.AND UP0, UPT, UR11, 0x4, UPT ;  /* 0x000000040b00788c */ /* 0x000fe2000bf06270 */
[----:B------:R-:W-:Y:S01]  /*1e90*/  BAR.SYNC.DEFER_BLOCKING 0x0 ;  /* 0x0000000000007b1d */ /* 0x000fe20000010000 */
[----:B------:R-:W-:Y:S01]  /*1ea0*/  UIADD3 UR12, UR12, 0x1, URZ ;  /* 0x000000010c0c7890 */ /* 0x000fe2000fffe03f */
[----:B------:R-:W-:Y:S01]  /*1eb0*/  IADD3 R118, P1, R102, UR6, RZ ;  /* 0x0000000666767c10 */ /* 0x000fe2000ff3e0ff */
[----:B------:R-:W-:Y:S01]  /*1ec0*/  USEL UR11, UR11, URZ, !UP0 ;  /* 0x0000003f0b0b7287 */ /* 0x000fe2000c000000 */
[----:B------:R-:W-:Y:S02]  /*1ed0*/  VIADD R160, R160, 0x80 ;  /* 0x00000080a0a07836 */ /* 0x000fe40000000000 */
[----:B------:R-:W-:Y:S01]  /*1ee0*/  UMOV UR19, 0x40000040 ;  /* 0x4000004000137882 */ /* 0x000fe20000000000 */
[----:B------:R-:W-:Y:S01]  /*1ef0*/  ULEA UR4, UR11, UR10, 0xe ;  /* 0x0000000a0b047291 */ /* 0x000fe2000f8e703f */
[----:B------:R-:W-:Y:S02]  /*1f00*/  IADD3.X R119, R104, UR7, RZ, P1, !PT ;  /* 0x0000000768777c10 */ /* 0x000fe40008ffe4ff */
[----:B------:R-:W-:Y:S01]  /*1f10*/  IADD3 R120, P1, R103, UR6, RZ ;  /* 0x0000000667787c10 */ /* 0x000fe2000ff3e0ff */
[----:B------:R-:W-:Y:S01]  /*1f20*/  USHF.R.U32.HI UR8, URZ, 0x4, UR4 ;  /* 0x000000043f087899 */ /* 0x000fe20008011604 */
[----:B------:R-:W-:Y:S01]  /*1f30*/  ISETP.GE.U32.AND P0, PT, R160, 0xa80, PT ;  /* 0x00000a80a000780c */ /* 0x000fe20003f06070 */
[----:B------:R-:W-:Y:S01]  /*1f40*/  ULEA UR4, UR11, UR13, 0xf ;  /* 0x0000000d0b047291 */ /* 0x000fe2000f8e783f */
[----:B------:R-:W-:Y:S01]  /*1f50*/  IADD3.X R121, R106, UR7, RZ, P1, !PT ;  /* 0x000000076a797c10 */ /* 0x000fe20008ffe4ff */
[----:B------:R-:W-:Y:S01]  /*1f60*/  ULOP3.LUT UR8, UR8, 0x3fff, URZ, 0xc0, !UPT ;  /* 0x00003fff08087892 */ /* 0x000fe2000f8ec03f */
[----:B------:R-:W-:Y:S01]  /*1f70*/  IADD3 R116, P1, R105, UR6, RZ ;  /* 0x0000000669747c10 */ /* 0x000fe2000ff3e0ff */
[----:B------:R-:W-:Y:S01]  /*1f80*/  USHF.R.U32.HI UR4, URZ, 0x4, UR4 ;  /* 0x000000043f047899 */ /* 0x000fe20008011604 */
[----:B-1----:R-:W-:-:S02]  /*1f90*/  R2UR UR5, R114 ;  /* 0x00000000720572ca */ /* 0x002fc400000e0000 */
[----:B------:R-:W-:Y:S01]  /*1fa0*/  IADD3.X R117, R108, UR7, RZ, P1, !PT ;  /* 0x000000076c757c10 */ /* 0x000fe20008ffe4ff */
[----:B------:R-:W-:Y:S01]  /*1fb0*/  ULOP3.LUT UR4, UR4, 0x3fff, URZ, 0xc0, !UPT ;  /* 0x00003fff04047892 */ /* 0x000fe2000f8ec03f */
[----:B------:R-:W-:Y:S01]  /*1fc0*/  IADD3 R114, P1, R107, UR6, RZ ;  /* 0x000000066b727c10 */ /* 0x000fe2000ff3e0ff */
[----:B------:R-:W-:Y:S02]  /*1fd0*/  WARPGROUP.ARRIVE ;  /* 0x00000000000079c5 */ /* 0x000fe40000000000 */
[----:B------:R-:W-:Y:S01]  /*1fe0*/  ULOP3.LUT UR18, UR4, 0x4000000, URZ, 0xfc, !UPT ;  /* 0x0400000004127892 */ /* 0x000fe2000f8efc3f */
[----:B------:R-:W-:-:S05]  /*1ff0*/  IADD3.X R115, R110, UR7, RZ, P1, !PT ;  /* 0x000000076e737c10 */ /* 0x000fca0008ffe4ff */
[----:B------:R-:W-:-:S04]  /*2000*/  USHF.L.U32 UR5, UR5, 0x7, URZ ;  /* 0x0000000705057899 */ /* 0x000fc8000800063f */
[----:B------:R-:W-:-:S04]  /*2010*/  ULOP3.LUT UR5, UR5, 0x180, URZ, 0xc0, !UPT ;  /* 0x0000018005057892 */ /* 0x000fc8000f8ec03f */
[----:B------:R-:W-:-:S03]  /*2020*/  UIADD3 UR8, UP0, UR5, UR8, URZ ;  /* 0x0000000805087290 */ /* 0x000fc6000ff1e03f */
[----:B------:R-:W-:Y:S01]  /*2030*/  UMOV UR5, URZ ;  /* 0x0000003f00057c82 */ /* 0x000fe20008000000 */
[----:B------:R-:W-:Y:S02]  /*2040*/  UIADD3.X UR9, URZ, URZ, URZ, UP0, !UPT ;  /* 0x0000003f3f097290 */ /* 0x000fe400087fe43f */
[----:B------:R-:W-:Y:S02]  /*2050*/  ULOP3.LUT UR16, UR8, 0x2000000, URZ, 0xfc, !UPT ;  /* 0x0200000008107892 */ /* 0x000fe4000f8efc3f */
[----:B------:R-:W-:Y:S02]  /*2060*/  ULOP3.LUT UR17, UR9, 0x40000040, URZ, 0xfc, !UPT ;  /* 0x4000004009117892 */ /* 0x000fe4000f8efc3f */
[----:B------:R-:W-:-:S04]  /*2070*/  UISETP.GE.AND UP0, UPT, UR12, 0x4, UPT ;  /* 0x000000040c00788c */ /* 0x000fc8000bf06270 */
[----:B------:R-:W-:-:S03]  /*2080*/  USEL UR12, UR12, URZ, !UP0 ;  /* 0x0000003f0c0c7287 */ /* 0x000fc6000c000000 */
[----:B------:R-:W-:Y:S01]  /*2090*/  HGMMA.64x128x16.F32.BF16 R24, gdesc[UR16], R24 ;  /* 0x01e00000101879f0 */ /* 0x000fe20008701818 */
[----:B------:R-:W-:Y:S01]  /*20a0*/  UMOV UR16, 0x2000002 ;  /* 0x0200000200107882 */ /* 0x000fe20000000000 */
[----:B------:R-:W-:Y:S01]  /*20b0*/  UMOV UR17, 0x40000040 ;  /* 0x4000004000117882 */ /* 0x000fe20000000000 */
[----:B------:R-:W-:Y:S01]  /*20c0*/  UMOV UR18, 0x4000002 ;  /* 0x0400000200127882 */ /* 0x000fe20000000000 */
[----:B------:R-:W-:Y:S01]  /*20d0*/  UMOV UR19, 0x40000040 ;  /* 0x4000004000137882 */ /* 0x000fe20000000000 */
[----:B------:R-:W-:Y:S02]  /*20e0*/  UIADD3.64 UR16, UR8, UR16, URZ ;  /* 0x0000001008107297 */ /* 0x000fe4000fffe03f */
[----:B------:R-:W-:-:S09]  /*20f0*/  UIADD3.64 UR18, UR4, UR18, URZ ;  /* 0x0000001204127297 */ /* 0x000fd2000fffe03f */
        /* <DEDUP_REMOVED lines=41> */
[----:B------:R-:W-:Y:S02]  /*2390*/  UIADD3.64 UR18, UR4, UR18, URZ ;  /* 0x0000001204127297 */ /* 0x000fe4000fffe03f */
[----:B------:R-:W-:-:S06]  /*23a0*/  ULEA UR4, UR12, UR10, 0xe ;  /* 0x0000000a0c047291 */ /* 0x000fcc000f8e703f */
[----:B------:R-:W-:Y:S02]  /*23b0*/  LEA R161, R11, UR4, 0x1 ;  /* 0x000000040ba17c11 */ /* 0x000fe4000f8e08ff */
[----:B------:R-:W-:Y:S02]  /*23c0*/  LEA R163, R13, UR4, 0x1 ;  /* 0x000000040da37c11 */ /* 0x000fe4000f8e08ff */
[----:B------:R-:W-:Y:S01]  /*23d0*/  LEA R165, R15, UR4, 0x1 ;  /* 0x000000040fa57c11 */ /* 0x000fe2000f8e08ff */
[----:B------:R-:W-:Y:S03]  /*23e0*/  HGMMA.64x128x16.F32.BF16 R24, gdesc[UR16], R24, gsb0 ;  /* 0x01e00000101879f0 */ /* 0x000fe60008001818 */
[----:B------:R-:W-:Y:S02]  /*23f0*/  WARPGROUP.DEPBAR.LE gsb0, 0x1 ;  /* 0x00008000000079c5 */ /* 0x000fe40000010100 */
[----:B------:R-:W-:Y:S06]  /*2400*/  BAR.SYNC.DEFER_BLOCKING 0x0 ;  /* 0x0000000000007b1d */ /* 0x000fec0000010000 */
[----:B------:R-:W-:Y:S01]  /*2410*/  @!PT LDS RZ, [RZ] ;  /* 0x00000000fffff984 */ /* 0x000fe20000000800 */
[----:B------:R-:W-:Y:S01]  /*2420*/  @!PT LDS RZ, [RZ] ;  /* 0x00000000fffff984 */ /* 0x000fe20000000800 */
[----:B------:R-:W-:Y:S01]  /*2430*/  @!PT LDS RZ, [RZ] ;  /* 0x00000000fffff984 */ /* 0x000fe20000000800 */
[----:B------:R1:W-:Y:S04]  /*2440*/  LDGSTS.E.BYPASS.128 [R161], desc[UR14][R118.64], !P0 ;  /* 0x0000000076a17fae */ /* 0x0003e8000c101c4e */
[----:B------:R2:W-:Y:S04]  /*2450*/  LDGSTS.E.BYPASS.128 [R163], desc[UR14][R120.64], !P0 ;  /* 0x0000000078a37fae */ /* 0x0005e8000c101c4e */
[----:B------:R3:W-:Y:S01]  /*2460*/  LDGSTS.E.BYPASS.128 [R165], desc[UR14][R116.64], !P0 ;  /* 0x0000000074a57fae */ /* 0x0007e2000c101c4e */
[----:B-1----:R-:W-:-:S02]  /*2470*/  IADD3 R118, P1, R109, UR6, RZ ;  /* 0x000000066d767c10 */ /* 0x002fc4000ff3e0ff */
[----:B------:R-:W-:Y:S02]  /*2480*/  LEA R161, R17, UR4, 0x1 ;  /* 0x0000000411a17c11 */ /* 0x000fe4000f8e08ff */
[----:B------:R-:W-:Y:S02]  /*2490*/  IADD3.X R119, R112, UR7, RZ, P1, !PT ;  /* 0x0000000770777c10 */ /* 0x000fe40008ffe4ff */
[----:B--2---:R-:W-:Y:S01]  /*24a0*/  IADD3 R120, P1, R111, UR6, RZ ;  /* 0x000000066f787c10 */ /* 0x004fe2000ff3e0ff */
[----:B------:R1:W-:Y:S01]  /*24b0*/  LDGSTS.E.BYPASS.128 [R161], desc[UR14][R114.64], !P0 ;  /* 0x0000000072a17fae */ /* 0x0003e2000c101c4e */
[----:B------:R-:W-:Y:S02]  /*24c0*/  LEA R163, R19, UR4, 0x1 ;  /* 0x0000000413a37c11 */ /* 0x000fe4000f8e08ff */
[----:B------:R-:W-:Y:S02]  /*24d0*/  IADD3.X R121, R122, UR7, RZ, P1, !PT ;  /* 0x000000077a797c10 */ /* 0x000fe40008ffe4ff */
[----:B---3--:R-:W-:Y:S01]  /*24e0*/  IADD3 R116, P1, R113, UR6, RZ ;  /* 0x0000000671747c10 */ /* 0x008fe2000ff3e0ff */
[----:B------:R2:W-:Y:S01]  /*24f0*/  LDGSTS.E.BYPASS.128 [R163], desc[UR14][R118.64], !P0 ;  /* 0x0000000076a37fae */ /* 0x0005e2000c101c4e */
[----:B------:R-:W-:-:S02]  /*2500*/  LEA R165, R22, UR4, 0x1 ;  /* 0x0000000416a57c11 */ /* 0x000fc4000f8e08ff */
[----:B------:R-:W-:Y:S02]  /*2510*/  IADD3.X R117, R124, UR7, RZ, P1, !PT ;  /* 0x000000077c757c10 */ /* 0x000fe40008ffe4ff */
[----:B-1----:R-:W-:Y:S01]  /*2520*/  IADD3 R114, P1, R123, UR6, RZ ;  /* 0x000000067b727c10 */ /* 0x002fe2000ff3e0ff */
[----:B------:R1:W-:Y:S01]  /*2530*/  LDGSTS.E.BYPASS.128 [R165], desc[UR14][R120.64], !P0 ;  /* 0x0000000078a57fae */ /* 0x0003e2000c101c4e */
[----:B------:R-:W-:Y:S02]  /*2540*/  LEA R161, R88, UR4, 0x1 ;  /* 0x0000000458a17c11 */ /* 0x000fe4000f8e08ff */
[----:B------:R-:W-:Y:S02]  /*2550*/  IADD3.X R115, R126, UR7, RZ, P1, !PT ;  /* 0x000000077e737c10 */ /* 0x000fe40008ffe4ff */
[----:B--2---:R-:W-:Y:S01]  /*2560*/  IADD3 R118, P1, R125, UR6, RZ ;  /* 0x000000067d767c10 */ /* 0x004fe2000ff3e0ff */
[----:B------:R2:W-:Y:S01]  /*2570*/  LDGSTS.E.BYPASS.128 [R161], desc[UR14][R116.64], !P0 ;  /* 0x0000000074a17fae */ /* 0x0005e2000c101c4e */
[----:B------:R-:W-:Y:S01]  /*2580*/  LEA R163, R89, UR4, 0x1 ;  /* 0x0000000459a37c11 */ /* 0x000fe2000f8e08ff */
[----:B------:R-:W-:Y:S01]  /*2590*/  ULEA UR4, UR12, UR13, 0xf ;  /* 0x0000000d0c047291 */ /* 0x000fe2000f8e783f */
[----:B------:R-:W-:-:S02]  /*25a0*/  IADD3.X R119, R128, UR7, RZ, P1, !PT ;  /* 0x0000000780777c10 */ /* 0x000fc40008ffe4ff */
[----:B-1----:R-:W-:Y:S01]  /*25b0*/  IADD3 R120, P1, R127, UR6, RZ ;  /* 0x000000067f787c10 */ /* 0x002fe2000ff3e0ff */
[----:B------:R1:W-:Y:S02]  /*25c0*/  LDGSTS.E.BYPASS.128 [R163], desc[UR14][R114.64], !P0 ;  /* 0x0000000072a37fae */ /* 0x0003e4000c101c4e */
[----:B------:R-:W-:Y:S02]  /*25d0*/  LEA R165, R12, UR4, 0x1 ;  /* 0x000000040ca57c11 */ /* 0x000fe4000f8e08ff */
[----:B------:R-:W-:Y:S01]  /*25e0*/  IADD3.X R121, R130, UR7, RZ, P1, !PT ;  /* 0x0000000782797c10 */ /* 0x000fe20008ffe4ff */
[----:B------:R-:W0:Y:S01]  /*25f0*/  LDGDEPBAR ;  /* 0x00000000000079af */ /* 0x000e220000000000 */
[----:B--2---:R-:W-:-:S03]  /*2600*/  LEA R161, R14, UR4, 0x1 ;  /* 0x000000040ea17c11 */ /* 0x004fc6000f8e08ff */
[----:B------:R2:W-:Y:S01]  /*2610*/  LDGSTS.E.BYPASS.128 [R165], desc[UR14][R118.64], !P0 ;  /* 0x0000000076a57fae */ /* 0x0005e2000c101c4e */
[----:B-1----:R-:W-:-:S03]  /*2620*/  IADD3 R114, P1, R129, UR6, RZ ;  /* 0x0000000681727c10 */ /* 0x002fc6000ff3e0ff */
[----:B------:R1:W-:Y:S01]  /*2630*/  LDGSTS.E.BYPASS.128 [R161], desc[UR14][R120.64], !P0 ;  /* 0x0000000078a17fae */ /* 0x0003e2000c101c4e */
[----:B------:R-:W-:Y:S02]  /*2640*/  LEA R163, R16, UR4, 0x1 ;  /* 0x0000000410a37c11 */ /* 0x000fe4000f8e08ff */
[----:B------:R-:W-:Y:S02]  /*2650*/  IADD3.X R115, R132, UR7, RZ, P1, !PT ;  /* 0x0000000784737c10 */ /* 0x000fe40008ffe4ff */
[----:B------:R-:W-:Y:S02]  /*2660*/  IADD3 R116, P1, R131, UR6, RZ ;  /* 0x0000000683747c10 */ /* 0x000fe4000ff3e0ff */
[----:B--2---:R-:W-:Y:S01]  /*2670*/  LEA R165, R18, UR4, 0x1 ;  /* 0x0000000412a57c11 */ /* 0x004fe2000f8e08ff */
[----:B------:R2:W-:Y:S01]  /*2680*/  LDGSTS.E.BYPASS.128 [R163], desc[UR14][R114.64], !P0 ;  /* 0x0000000072a37fae */ /* 0x0005e2000c101c4e */
[----:B------:R-:W-:Y:S02]  /*2690*/  IADD3.X R117, R134, UR7, RZ, P1, !PT ;  /* 0x0000000786757c10 */ /* 0x000fe40008ffe4ff */
[----:B------:R-:W-:-:S02]  /*26a0*/  IADD3 R118, P1, R133, UR6, RZ ;  /* 0x0000000685767c10 */ /* 0x000fc4000ff3e0ff */
[----:B-1----:R-:W-:Y:S01]  /*26b0*/  LEA R161, R20, UR4, 0x1 ;  /* 0x0000000414a17c11 */ /* 0x002fe2000f8e08ff */
[----:B------:R1:W-:Y:S01]  /*26c0*/  LDGSTS.E.BYPASS.128 [R165], desc[UR14][R116.64], !P0 ;  /* 0x0000000074a57fae */ /* 0x0003e2000c101c4e */
[----:B------:R-:W-:Y:S02]  /*26d0*/  IADD3.X R119, R136, UR7, RZ, P1, !PT ;  /* 0x0000000788777c10 */ /* 0x000fe40008ffe4ff */
[----:B------:R-:W-:-:S03]  /*26e0*/  IADD3 R120, P1, R135, UR6, RZ ;  /* 0x0000000687787c10 */ /* 0x000fc6000ff3e0ff */
[----:B------:R3:W-:Y:S01]  /*26f0*/  LDGSTS.E.BYPASS.128 [R161], desc[UR14][R118.64], !P0 ;  /* 0x0000000076a17fae */ /* 0x0007e2000c101c4e */
[----:B------:R-:W-:Y:S02]  /*2700*/  IADD3.X R121, R138, UR7, RZ, P1, !PT ;  /* 0x000000078a797c10 */ /* 0x000fe40008ffe4ff */
[----:B--2---:R-:W-:Y:S02]  /*2710*/  IADD3 R114, P1, R137, UR6, RZ ;  /* 0x0000000689727c10 */ /* 0x004fe4000ff3e0ff */
[----:B------:R-:W-:Y:S02]  /*2720*/  LEA R163, R23, UR4, 0x1 ;  /* 0x0000000417a37c11 */ /* 0x000fe4000f8e08ff */
[----:B------:R-:W-:Y:S02]  /*2730*/  IADD3.X R115, R140, UR7, RZ, P1, !PT ;  /* 0x000000078c737c10 */ /* 0x000fe40008ffe4ff */
[----:B-1----:R-:W-:Y:S01]  /*2740*/  IADD3 R116, P1, R139, UR6, RZ ;  /* 0x000000068b747c10 */ /* 0x002fe2000ff3e0ff */
[----:B------:R1:W-:Y:S01]  /*2750*/  LDGSTS.E.BYPASS.128 [R163], desc[UR14][R120.64], !P0 ;  /* 0x0000000078a37fae */ /* 0x0003e2000c101c4e */
[----:B------:R-:W-:-:S02]  /*2760*/  LEA R165, R90, UR4, 0x1 ;  /* 0x000000045aa57c11 */ /* 0x000fc4000f8e08ff */
[----:B------:R-:W-:Y:S02]  /*2770*/  IADD3.X R117, R142, UR7, RZ, P1, !PT ;  /* 0x000000078e757c10 */ /* 0x000fe40008ffe4ff */
[----:B---3--:R-:W-:Y:S01]  /*2780*/  IADD3 R118, P1, R141, UR6, RZ ;  /* 0x000000068d767c10 */ /* 0x008fe2000ff3e0ff */
[----:B------:R2:W-:Y:S01]  /*2790*/  LDGSTS.E.BYPASS.128 [R165], desc[UR14][R114.64], !P0 ;  /* 0x0000000072a57fae */ /* 0x0005e2000c101c4e */
[----:B------:R-:W-:Y:S02]  /*27a0*/  LEA R161, R91, UR4, 0x1 ;  /* 0x000000045ba17c11 */ /* 0x000fe4000f8e08ff */
[----:B------:R-:W-:Y:S02]  /*27b0*/  IADD3.X R119, R144, UR7, RZ, P1, !PT ;  /* 0x0000000790777c10 */ /* 0x000fe40008ffe4ff */
[----:B-1----:R-:W-:Y:S01]  /*27c0*/  IADD3 R120, P1, R143, UR6, RZ ;  /* 0x000000068f787c10 */ /* 0x002fe2000ff3e0ff */
[----:B------:R1:W-:Y:S01]  /*27d0*/  LDGSTS.E.BYPASS.128 [R161], desc[UR14][R116.64], !P0 ;  /* 0x0000000074a17fae */ /* 0x0003e2000c101c4e */
[----:B------:R-:W-:-:S02]  /*27e0*/  LEA R163, R4, UR4, 0x1 ;  /* 0x0000000404a37c11 */ /* 0x000fc4000f8e08ff */
[----:B------:R-:W-:Y:S02]  /*27f0*/  IADD3.X R121, R146, UR7, RZ, P1, !PT ;  /* 0x0000000792797c10 */ /* 0x000fe40008ffe4ff */
[----:B--2---:R-:W-:Y:S01]  /*2800*/  IADD3 R114, P1, R145, UR6, RZ ;  /* 0x0000000691727c10 */ /* 0x004fe2000ff3e0ff */
        /* <DEDUP_REMOVED lines=21> */
[----:B------:R-:W-:Y:S01]  /*2960*/  LEA R163, R10, UR4, 0x1 ;  /* 0x000000040aa37c11 */ /* 0x000fe2000f8e08ff */
[----:B------:R-:W-:Y:S01]  /*2970*/  UIADD3 UR6, UP0, UR6, 0x100, URZ ;  /* 0x0000010006067890 */ /* 0x000fe2000ff1e03f */
[----:B------:R-:W-:-:S02]  /*2980*/  IADD3.X R117, R157, UR7, RZ, P1, !PT ;  /* 0x000000079d757c10 */ /* 0x000fc40008ffe4ff */
[----:B--2---:R-:W-:Y:S01]  /*2990*/  LEA R119, R92, UR4, 0x1 ;  /* 0x000000045c777c11 */ /* 0x004fe2000f8e08ff */
[----:B------:R1:W-:Y:S01]  /*29a0*/  LDGSTS.E.BYPASS.128 [R163], desc[UR14][R114.64], !P0 ;  /* 0x0000000072a37fae */ /* 0x0003e2000c101c4e */
[----:B------:R-:W-:-:S03]  /*29b0*/  UIADD3.X UR7, URZ, UR7, URZ, UP0, !UPT ;  /* 0x000000073f077290 */ /* 0x000fc600087fe43f */
[----:B------:R1:W-:Y:S01]  /*29c0*/  LDGSTS.E.BYPASS.128 [R119], desc[UR14][R116.64], !P0 ;  /* 0x0000000074777fae */ /* 0x0003e2000c101c4e */
[----:B------:R-:W-:-:S03]  /*29d0*/  ISETP.GE.U32.AND P0, PT, R160, 0xb80, PT ;  /* 0x00000b80a000780c */ /* 0x000fc60003f06070 */
[----:B------:R-:W0:Y:S10]  /*29e0*/  LDGDEPBAR ;  /* 0x00000000000079af */ /* 0x000e340000000000 */
[----:B-1----:R-:W-:Y:S05]  /*29f0*/  @!P0 BRA `(.L_x_0) ;  /* 0xfffffff400148947 */ /* 0x002fea000383ffff */
[----:B------:R-:W-:Y:S02]  /*2a00*/  WARPGROUP.DEPBAR.LE gsb0, 0x0 ;  /* 0x00008000000079c5 */ /* 0x000fe40000010000 */
[----:B------:R-:W-:-:S04]  /*2a10*/  DEPBAR.LE SB0, 0x0 ;  /* 0x000080000000791a */ /* 0x000fc80000000000 */
[----:B------:R-:W-:Y:S02]  /*2a20*/  SHF.R.U32.HI R5, RZ, 0x1, R0 ;  /* 0x00000001ff057819 */ /* 0x000fe40000011600 */
[----:B------:R-:W-:Y:S02]  /*2a30*/  LOP3.LUT R4, R0, 0xf, RZ, 0xc0, !PT ;  /* 0x0000000f00047812 */ /* 0x000fe400078ec0ff */
[----:B------:R-:W-:Y:S02]  /*2a40*/  LOP3.LUT R5, R5, 0x8, RZ, 0xc0, !PT ;  /* 0x0000000805057812 */ /* 0x000fe400078ec0ff */
[----:B------:R-:W-:Y:S02]  /*2a50*/  LOP3.LUT R0, R159, 0x3, RZ, 0xc0, !PT ;  /* 0x000000039f007812 */ /* 0x000fe400078ec0ff */
[----:B------:R-:W-:Y:S01]  /*2a60*/  LOP3.LUT R3, R3, 0x1, RZ, 0xc0, !PT ;  /* 0x0000000103037812 */ /* 0x000fe200078ec0ff */
[----:B------:R-:W-:Y:S01]  /*2a70*/  IMAD R5, R4, 0x88, R5 ;  /* 0x0000008804057824 */ /* 0x000fe200078e0205 */
[----:B------:R-:W-:-:S02]  /*2a80*/  F2FP.BF16.F32.PACK_AB R24, R25, R24 ;  /* 0x000000181918723e */ /* 0x000fc400000010ff */
[----:B------:R-:W-:Y:S01]  /*2a90*/  F2FP.BF16.F32.PACK_AB R25, R27, R26 ;  /* 0x0000001a1b19723e */ /* 0x000fe200000010ff */
[C---:B------:R-:W-:Y:S01]  /*2aa0*/  IMAD R5, R0.reuse, 0x880, R5 ;  /* 0x0000088000057824 */ /* 0x040fe200078e0205 */
[----:B------:R-:W-:Y:S01]  /*2ab0*/  F2FP.BF16.F32.PACK_AB R32, R33, R32 ;  /* 0x000000202120723e */ /* 0x000fe200000010ff */
[----:B------:R-:W-:Y:S01]  /*2ac0*/  IMAD R4, R0, 0x2, R3 ;  /* 0x0000000200047824 */ /* 0x000fe200078e0203 */
[----:B------:R-:W-:Y:S02]  /*2ad0*/  F2FP.BF16.F32.PACK_AB R26, R29, R28 ;  /* 0x0000001c1d1a723e */ /* 0x000fe400000010ff */
[----:B------:R-:W-:Y:S01]  /*2ae0*/  F2FP.BF16.F32.PACK_AB R27, R31, R30 ;  /* 0x0000001e1f1b723e */ /* 0x000fe200000010ff */
[----:B------:R-:W-:Y:S01]  /*2af0*/  IMAD R4, R4, 0x88, R101 ;  /* 0x0000008804047824 */ /* 0x000fe200078e0265 */
[----:B------:R-:W-:Y:S02]  /*2b00*/  F2FP.BF16.F32.PACK_AB R33, R35, R34 ;  /* 0x000000222321723e */ /* 0x000fe400000010ff */
[----:B------:R-:W-:-:S02]  /*2b10*/  F2FP.BF16.F32.PACK_AB R40, R41, R40 ;  /* 0x000000282928723e */ /* 0x000fc400000010ff */
[----:B------:R-:W-:Y:S01]  /*2b20*/  LEA R0, R5, UR10, 0x1 ;  /* 0x0000000a05007c11 */ /* 0x000fe2000f8e08ff */
[----:B------:R-:W-:Y:S01]  /*2b30*/  BAR.SYNC.DEFER_BLOCKING 0x0 ;  /* 0x0000000000007b1d */ /* 0x000fe20000010000 */
[----:B------:R-:W-:Y:S02]  /*2b40*/  F2FP.BF16.F32.PACK_AB R34, R37, R36 ;  /* 0x000000242522723e */ /* 0x000fe400000010ff */
[----:B------:R-:W-:Y:S02]  /*2b50*/  F2FP.BF16.F32.PACK_AB R35, R39, R38 ;  /* 0x000000262723723e */ /* 0x000fe400000010ff */
[----:B------:R-:W-:Y:S02]  /*2b60*/  F2FP.BF16.F32.PACK_AB R41, R43, R42 ;  /* 0x0000002a2b29723e */ /* 0x000fe400000010ff */
[----:B------:R-:W-:Y:S02]  /*2b70*/  F2FP.BF16.F32.PACK_AB R48, R49, R48 ;  /* 0x000000303130723e */ /* 0x000fe400000010ff */
[----:B------:R-:W-:-:S02]  /*2b80*/  F2FP.BF16.F32.PACK_AB R42, R45, R44 ;  /* 0x0000002c2d2a723e */ /* 0x000fc400000010ff */
[----:B------:R-:W-:Y:S02]  /*2b90*/  F2FP.BF16.F32.PACK_AB R43, R47, R46 ;  /* 0x0000002e2f2b723e */ /* 0x000fe400000010ff */
[----:B------:R-:W-:Y:S02]  /*2ba0*/  F2FP.BF16.F32.PACK_AB R49, R51, R50 ;  /* 0x000000323331723e */ /* 0x000fe400000010ff */
[----:B------:R-:W-:Y:S02]  /*2bb0*/  F2FP.BF16.F32.PACK_AB R56, R57, R56 ;  /* 0x000000383938723e */ /* 0x000fe400000010ff */
[----:B------:R-:W-:Y:S02]  /*2bc0*/  F2FP.BF16.F32.PACK_AB R50, R53, R52 ;  /* 0x000000343532723e */ /* 0x000fe400000010ff */
[----:B------:R-:W-:Y:S02]  /*2bd0*/  F2FP.BF16.F32.PACK_AB R51, R55, R54 ;  /* 0x000000363733723e */ /* 0x000fe400000010ff */
[----:B------:R-:W-:-:S02]  /*2be0*/  F2FP.BF16.F32.PACK_AB R57, R59, R58 ;  /* 0x0000003a3b39723e */ /* 0x000fc400000010ff */
[----:B------:R-:W-:Y:S01]  /*2bf0*/  F2FP.BF16.F32.PACK_AB R64, R65, R64 ;  /* 0x000000404140723e */ /* 0x000fe200000010ff */
[----:B------:R-:W-:Y:S01]  /*2c00*/  STSM.16.M88.4 [R0], R24 ;  /* 0x0000001800007844 */ /* 0x000fe20000000200 */
[----:B------:R-:W-:Y:S02]  /*2c10*/  F2FP.BF16.F32.PACK_AB R58, R61, R60 ;  /* 0x0000003c3d3a723e */ /* 0x000fe400000010ff */
[----:B------:R-:W-:Y:S01]  /*2c20*/  F2FP.BF16.F32.PACK_AB R59, R63, R62 ;  /* 0x0000003e3f3b723e */ /* 0x000fe200000010ff */
[----:B------:R-:W-:Y:S01]  /*2c30*/  STSM.16.M88.4 [R0+0x20], R32 ;  /* 0x0000202000007844 */ /* 0x000fe20000000200 */
[----:B------:R-:W-:Y:S02]  /*2c40*/  F2FP.BF16.F32.PACK_AB R65, R67, R66 ;  /* 0x000000424341723e */ /* 0x000fe400000010ff */
[----:B------:R-:W-:Y:S01]  /*2c50*/  F2FP.BF16.F32.PACK_AB R72, R73, R72 ;  /* 0x000000484948723e */ /* 0x000fe200000010ff */
[----:B------:R-:W-:Y:S01]  /*2c60*/  STSM.16.M88.4 [R0+0x40], R40 ;  /* 0x0000402800007844 */ /* 0x000fe20000000200 */
[----:B------:R-:W-:-:S02]  /*2c70*/  F2FP.BF16.F32.PACK_AB R66, R69, R68 ;  /* 0x000000444542723e */ /* 0x000fc400000010ff */
[----:B------:R-:W-:Y:S01]  /*2c80*/  F2FP.BF16.F32.PACK_AB R67, R71, R70 ;  /* 0x000000464743723e */ /* 0x000fe200000010ff */
[----:B------:R-:W-:Y:S01]  /*2c90*/  STSM.16.M88.4 [R0+0x60], R48 ;  /* 0x0000603000007844 */ /* 0x000fe20000000200 */
        /* <DEDUP_REMOVED lines=10> */
[----:B------:R-:W-:Y:S02]  /*2d40*/  LEA R14, R4, UR10, 0x1 ;  /* 0x0000000a040e7c11 */ /* 0x000fe4000f8e08ff */
[----:B------:R-:W1:Y:S01]  /*2d50*/  LDC.64 R4, c[0x0][0x220] ;  /* 0x00008800ff047b82 */ /* 0x000e620000000a00 */
[----:B------:R-:W-:Y:S01]  /*2d60*/  STSM.16.M88.4 [R0+0xe0], R80 ;  /* 0x0000e05000007844 */ /* 0x000fe20000000200 */
[----:B------:R-:W-:-:S06]  /*2d70*/  LOP3.LUT R21, R21, 0x78, R2, 0xf8, !PT ;  /* 0x0000007815157812 */ /* 0x000fcc00078ef802 */
[----:B------:R-:W-:Y:S01]  /*2d80*/  BAR.SYNC.DEFER_BLOCKING 0x0 ;  /* 0x0000000000007b1d */ /* 0x000fe20000010000 */
[----:B------:R-:W-:Y:S01]  /*2d90*/  ISETP.GE.AND P0, PT, R21, 0xc00, PT ;  /* 0x00000c001500780c */ /* 0x000fe20003f06270 */
[C-C-:B------:R-:W-:Y:S02]  /*2da0*/  IMAD R3, R93.reuse, 0xc00, R21.reuse ;  /* 0x00000c005d037824 */ /* 0x140fe400078e0215 */
[--C-:B------:R-:W-:Y:S01]  /*2db0*/  IMAD R7, R94, 0xc00, R21.reuse ;  /* 0x00000c005e077824 */ /* 0x100fe200078e0215 */
[----:B------:R-:W-:Y:S01]  /*2dc0*/  ISETP.LT.AND P1, PT, R93, 0x1000, !P0 ;  /* 0x000010005d00780c */ /* 0x000fe20004721270 */
[--C-:B------:R-:W-:Y:S01]  /*2dd0*/  IMAD R9, R96, 0xc00, R21.reuse ;  /* 0x00000c0060097824 */ /* 0x100fe200078e0215 */
[----:B------:R-:W-:Y:S01]  /*2de0*/  ISETP.LT.AND P2, PT, R94, 0x1000, !P0 ;  /* 0x000010005e00780c */ /* 0x000fe20004741270 */
[--C-:B------:R-:W-:Y:S01]  /*2df0*/  IMAD R11, R98, 0xc00, R21.reuse ;  /* 0x00000c00620b7824 */ /* 0x100fe200078e0215 */
[C---:B------:R-:W-:Y:S01]  /*2e00*/  ISETP.LT.AND P5, PT, R95.reuse, 0x1000, !P0 ;  /* 0x000010005f00780c */ /* 0x040fe200047a1270 */
[--C-:B------:R-:W-:Y:S01]  /*2e10*/  IMAD R95, R95, 0xc00, R21.reuse ;  /* 0x00000c005f5f7824 */ /* 0x100fe200078e0215 */
[----:B------:R-:W-:Y:S01]  /*2e20*/  ISETP.LT.AND P4, PT, R96, 0x1000, !P0 ;  /* 0x000010006000780c */ /* 0x000fe20004781270 */
[--C-:B------:R-:W-:Y:S01]  /*2e30*/  IMAD R13, R99, 0xc00, R21.reuse ;  /* 0x00000c00630d7824 */ /* 0x100fe200078e0215 */
[C---:B------:R-:W-:Y:S01]  /*2e40*/  ISETP.LT.AND P3, PT, R97.reuse, 0x1000, !P0 ;  /* 0x000010006100780c */ /* 0x040fe20004761270 */
[----:B------:R-:W-:-:S02]  /*2e50*/  IMAD R97, R97, 0xc00, R21 ;  /* 0x00000c0061617824 */ /* 0x000fc400078e0215 */
[----:B-1----:R-:W-:-:S04]  /*2e60*/  IMAD.WIDE R2, R3, 0x2, R4 ;  /* 0x0000000203027825 */ /* 0x002fc800078e0204 */
[--C-:B------:R-:W-:Y:S01]  /*2e70*/  IMAD.WIDE R6, R7, 0x2, R4.reuse ;  /* 0x0000000207067825 */ /* 0x100fe200078e0204 */
[----:B------:R-:W1:Y:S03]  /*2e80*/  LDS.128 R16, [R14] ;  /* 0x000000000e107984 */ /* 0x000e660000000c00 */
[--C-:B------:R-:W-:Y:S01]  /*2e90*/  IMAD.WIDE R10, R11, 0x2, R4.reuse ;  /* 0x000000020b0a7825 */ /* 0x100fe200078e0204 */
[----:B------:R-:W2:Y:S03]  /*2ea0*/  LDS.128 R24, [R14+0x880] ;  /* 0x000880000e187984 */ /* 0x000ea60000000c00 */
[----:B------:R-:W-:Y:S01]  /*2eb0*/  IMAD.WIDE R12, R13, 0x2, R4 ;  /* 0x000000020d0c7825 */ /* 0x000fe200078e0204 */
[----:B------:R-:W3:Y:S04]  /*2ec0*/  LDS.128 R28, [R14+0x1100] ;  /* 0x001100000e1c7984 */ /* 0x000ee80000000c00 */
[----:B------:R-:W4:Y:S04]  /*2ed0*/  LDS.128 R32, [R14+0x1980] ;  /* 0x001980000e207984 */ /* 0x000f280000000c00 */
[----:B------:R-:W5:Y:S04]  /*2ee0*/  LDS.128 R36, [R14+0x2200] ;  /* 0x002200000e247984 */ /* 0x000f680000000c00 */
[----:B------:R-:W3:Y:S04]  /*2ef0*/  LDS.128 R40, [R14+0x2a80] ;  /* 0x002a80000e287984 */ /* 0x000ee80000000c00 */
[----:B------:R-:W4:Y:S04]  /*2f00*/  LDS.128 R44, [R14+0x3300] ;  /* 0x003300000e2c7984 */ /* 0x000f280000000c00 */
[----:B-1----:R1:W-:Y:S01]  /*2f10*/  @P1 STG.E.128 desc[UR14][R2.64], R16 ;  /* 0x0000001002001986 */ /* 0x0023e2000c101d0e */
[----:B------:R-:W-:-:S03]  /*2f20*/  ISETP.LT.AND P1, PT, R99, 0x1000, !P0 ;  /* 0x000010006300780c */ /* 0x000fc60004721270 */
[----:B--2---:R2:W-:Y:S01]  /*2f30*/  @P2 STG.E.128 desc[UR14][R6.64], R24 ;  /* 0x0000001806002986 */ /* 0x0045e2000c101d0e */
[----:B------:R-:W-:Y:S02]  /*2f40*/  ISETP.LT.AND P2, PT, R98, 0x1000, !P0 ;  /* 0x000010006200780c */ /* 0x000fe40004741270 */
[----:B------:R-:W-:Y:S01]  /*2f50*/  ISETP.LT.AND P0, PT, R100, 0x1000, !P0 ;  /* 0x000010006400780c */ /* 0x000fe20004701270 */
[----:B-1----:R-:W-:-:S04]  /*2f60*/  IMAD.WIDE R2, R95, 0x2, R4 ;  /* 0x000000025f027825 */ /* 0x002fc800078e0204 */
[--C-:B--2---:R-:W-:Y:S01]  /*2f70*/  IMAD.WIDE R6, R9, 0x2, R4.reuse ;  /* 0x0000000209067825 */ /* 0x104fe200078e0204 */
[----:B---3--:R1:W-:Y:S03]  /*2f80*/  @P5 STG.E.128 desc[UR14][R2.64], R28 ;  /* 0x0000001c02005986 */ /* 0x0083e6000c101d0e */
[----:B------:R-:W-:Y:S01]  /*2f90*/  IMAD.WIDE R8, R97, 0x2, R4 ;  /* 0x0000000261087825 */ /* 0x000fe200078e0204 */
[----:B----4-:R1:W-:Y:S04]  /*2fa0*/  @P4 STG.E.128 desc[UR14][R6.64], R32 ;  /* 0x0000002006004986 */ /* 0x0103e8000c101d0e */
[----:B-----5:R1:W-:Y:S04]  /*2fb0*/  @P3 STG.E.128 desc[UR14][R8.64], R36 ;  /* 0x0000002408003986 */ /* 0x0203e8000c101d0e */
[----:B------:R1:W-:Y:S04]  /*2fc0*/  @P2 STG.E.128 desc[UR14][R10.64], R40 ;  /* 0x000000280a002986 */ /* 0x0003e8000c101d0e */
[----:B------:R1:W-:Y:S01]  /*2fd0*/  @P1 STG.E.128 desc[UR14][R12.64], R44 ;  /* 0x0000002c0c001986 */ /* 0x0003e2000c101d0e */
[----:B------:R-:W-:Y:S05]  /*2fe0*/  @!P0 EXIT ;  /* 0x000000000000894d */ /* 0x000fea0003800000 */
[----:B-1----:R-:W1:Y:S01]  /*2ff0*/  LDS.128 R12, [R14+0x3b80] ;  /* 0x003b80000e0c7984 */ /* 0x002e620000000c00 */
[----:B------:R-:W-:-:S04]  /*3000*/  IMAD R21, R100, 0xc00, R21 ;  /* 0x00000c0064157824 */ /* 0x000fc800078e0215 */
[----:B------:R-:W-:-:S05]  /*3010*/  IMAD.WIDE R4, R21, 0x2, R4 ;  /* 0x0000000215047825 */ /* 0x000fca00078e0204 */
[----:B-1----:R-:W-:Y:S01]  /*3020*/  STG.E.128 desc[UR14][R4.64], R12 ;  /* 0x0000000c04007986 */ /* 0x002fe2000c101d0e */
[----:B------:R-:W-:Y:S05]  /*3030*/  EXIT ;  /* 0x000000000000794d */ /* 0x000fea0003800000 */
.L_x_1:
[----:B------:R-:W-:-:S00]  /*3040*/  BRA `(.L_x_1) ;  /* 0xfffffffc00fc7947 */ /* 0x000fc0000383ffff */
[----:B------:R-:W-:-:S00]  /*3050*/  NOP ;  /* 0x0000000000007918 */ /* 0x000fc00000000000 */
        /* <DEDUP_REMOVED lines=10> */
.L_x_2:


//--------------------- .nv.shared.triton_mm      --------------------------
	.section	.nv.shared.triton_mm,"aw",@nobits
	.sectionflags	@""
	.align	16
	.zero		1024


//--------------------- .nv.constant0.triton_mm   --------------------------
	.section	.nv.constant0.triton_mm,"a",@progbits
	.sectionflags	@""
	.align	4
.nv.constant0.triton_mm:
	.zero		552
